//
// Generated by NVIDIA NVVM Compiler
//
// Compiler Build ID: CL-36424714
// Cuda compilation tools, release 13.0, V13.0.88
// Based on NVVM 20.0.0
//

.version 9.0
.target sm_100
.address_size 64

	// .globl	_Z36flashattn_forward_fused_kernel_5_4_2PKfS0_S0_Pfiiif
// _ZZ36flashattn_forward_fused_kernel_5_4_2PKfS0_S0_PfiiifE7row_max has been demoted
// _ZZ36flashattn_forward_fused_kernel_5_4_2PKfS0_S0_PfiiifE7row_sum has been demoted
.extern .shared .align 16 .b8 smem[];

.visible .entry _Z36flashattn_forward_fused_kernel_5_4_2PKfS0_S0_Pfiiif(
	.param .u64 .ptr .align 1 _Z36flashattn_forward_fused_kernel_5_4_2PKfS0_S0_Pfiiif_param_0,
	.param .u64 .ptr .align 1 _Z36flashattn_forward_fused_kernel_5_4_2PKfS0_S0_Pfiiif_param_1,
	.param .u64 .ptr .align 1 _Z36flashattn_forward_fused_kernel_5_4_2PKfS0_S0_Pfiiif_param_2,
	.param .u64 .ptr .align 1 _Z36flashattn_forward_fused_kernel_5_4_2PKfS0_S0_Pfiiif_param_3,
	.param .u32 _Z36flashattn_forward_fused_kernel_5_4_2PKfS0_S0_Pfiiif_param_4,
	.param .u32 _Z36flashattn_forward_fused_kernel_5_4_2PKfS0_S0_Pfiiif_param_5,
	.param .u32 _Z36flashattn_forward_fused_kernel_5_4_2PKfS0_S0_Pfiiif_param_6,
	.param .f32 _Z36flashattn_forward_fused_kernel_5_4_2PKfS0_S0_Pfiiif_param_7
)
{
	.local .align 16 .b8 	__local_depot0[8704];
	.reg .b64 	%SP;
	.reg .b64 	%SPL;
	.reg .pred 	%p<138>;
	.reg .b32 	%r<414>;
	.reg .b32 	%f<561>;
	.reg .b64 	%rd<148>;
	// demoted variable
	.shared .align 4 .b8 _ZZ36flashattn_forward_fused_kernel_5_4_2PKfS0_S0_PfiiifE7row_max[128];
	// demoted variable
	.shared .align 4 .b8 _ZZ36flashattn_forward_fused_kernel_5_4_2PKfS0_S0_PfiiifE7row_sum[128];
	mov.u64 	%SPL, __local_depot0;
	ld.param.u64 	%rd28, [_Z36flashattn_forward_fused_kernel_5_4_2PKfS0_S0_Pfiiif_param_0];
	ld.param.u64 	%rd29, [_Z36flashattn_forward_fused_kernel_5_4_2PKfS0_S0_Pfiiif_param_3];
	ld.param.u32 	%r164, [_Z36flashattn_forward_fused_kernel_5_4_2PKfS0_S0_Pfiiif_param_4];
	ld.param.u32 	%r165, [_Z36flashattn_forward_fused_kernel_5_4_2PKfS0_S0_Pfiiif_param_5];
	ld.param.u32 	%r166, [_Z36flashattn_forward_fused_kernel_5_4_2PKfS0_S0_Pfiiif_param_6];
	ld.param.f32 	%f56, [_Z36flashattn_forward_fused_kernel_5_4_2PKfS0_S0_Pfiiif_param_7];
	cvta.to.global.u64 	%rd1, %rd28;
	cvta.to.global.u64 	%rd2, %rd29;
	add.u64 	%rd3, %SPL, 0;
	add.u64 	%rd4, %SPL, 8192;
	add.u64 	%rd5, %SPL, 8448;
	add.u64 	%rd6, %SPL, 8576;
	setp.gt.s32 	%p1, %r166, 64;
	@%p1 bra 	$L__BB0_68;
	mov.u32 	%r1, %ctaid.y;
	mov.u32 	%r167, %ctaid.x;
	shl.b32 	%r2, %r167, 5;
	setp.ge.s32 	%p2, %r1, %r164;
	setp.ge.s32 	%p3, %r2, %r165;
	or.pred  	%p4, %p2, %p3;
	@%p4 bra 	$L__BB0_68;
	mov.u32 	%r3, %tid.x;
	mov.u32 	%r4, %ntid.x;
	mul.wide.u32 	%rd34, %r165, %r1;
	cvt.s64.s32 	%rd35, %r166;
	mul.lo.s64 	%rd7, %rd34, %rd35;
	shl.b32 	%r5, %r166, 5;
	setp.ge.s32 	%p5, %r3, %r5;
	@%p5 bra 	$L__BB0_9;
	add.s32 	%r169, %r3, %r4;
	max.u32 	%r170, %r5, %r169;
	setp.lt.u32 	%p6, %r169, %r5;
	selp.u32 	%r171, 1, 0, %p6;
	add.s32 	%r172, %r169, %r171;
	sub.s32 	%r173, %r170, %r172;
	div.u32 	%r174, %r173, %r4;
	add.s32 	%r6, %r174, %r171;
	and.b32  	%r175, %r6, 3;
	setp.eq.s32 	%p7, %r175, 3;
	mov.u32 	%r364, %r3;
	@%p7 bra 	$L__BB0_8;
	add.s32 	%r177, %r6, 1;
	and.b32  	%r7, %r177, 3;
	mov.b32 	%r363, 0;
	mov.u32 	%r364, %r3;
$L__BB0_5:
	.pragma "nounroll";
	setp.lt.s32 	%p8, %r166, 0;
	div.s32 	%r10, %r364, %r166;
	mul.lo.s32 	%r178, %r10, %r166;
	sub.s32 	%r11, %r364, %r178;
	add.s32 	%r12, %r10, %r2;
	setp.ge.s32 	%p9, %r12, %r165;
	mov.f32 	%f535, 0f00000000;
	or.pred  	%p10, %p8, %p9;
	@%p10 bra 	$L__BB0_7;
	mad.lo.s32 	%r179, %r12, %r166, %r11;
	cvt.u64.u32 	%rd36, %r179;
	add.s64 	%rd37, %rd7, %rd36;
	shl.b64 	%rd38, %rd37, 2;
	add.s64 	%rd39, %rd1, %rd38;
	ld.global.nc.f32 	%f535, [%rd39];
$L__BB0_7:
	shl.b32 	%r180, %r10, 6;
	add.s32 	%r181, %r180, %r11;
	shl.b32 	%r182, %r181, 2;
	mov.u32 	%r183, smem;
	add.s32 	%r184, %r183, %r182;
	st.shared.f32 	[%r184], %f535;
	add.s32 	%r364, %r364, %r4;
	add.s32 	%r363, %r363, 1;
	setp.ne.s32 	%p11, %r363, %r7;
	@%p11 bra 	$L__BB0_5;
$L__BB0_8:
	setp.lt.u32 	%p12, %r6, 3;
	@%p12 bra 	$L__BB0_9;
	bra.uni 	$L__BB0_42;
$L__BB0_9:
	setp.gt.u32 	%p26, %r3, 31;
	@%p26 bra 	$L__BB0_15;
	add.s32 	%r213, %r3, %r4;
	max.u32 	%r214, %r213, 32;
	setp.lt.u32 	%p27, %r213, 32;
	selp.u32 	%r215, 1, 0, %p27;
	add.s32 	%r216, %r213, %r215;
	sub.s32 	%r217, %r214, %r216;
	div.u32 	%r218, %r217, %r4;
	add.s32 	%r16, %r218, %r215;
	and.b32  	%r219, %r16, 3;
	setp.eq.s32 	%p28, %r219, 3;
	mov.u32 	%r367, %r3;
	@%p28 bra 	$L__BB0_13;
	add.s32 	%r221, %r16, 1;
	and.b32  	%r17, %r221, 3;
	mov.b32 	%r366, 0;
	mov.u32 	%r367, %r3;
$L__BB0_12:
	.pragma "nounroll";
	shl.b32 	%r222, %r367, 2;
	mov.u32 	%r223, _ZZ36flashattn_forward_fused_kernel_5_4_2PKfS0_S0_PfiiifE7row_max;
	add.s32 	%r224, %r223, %r222;
	mov.b32 	%r225, -8388608;
	st.shared.u32 	[%r224], %r225;
	mov.u32 	%r226, _ZZ36flashattn_forward_fused_kernel_5_4_2PKfS0_S0_PfiiifE7row_sum;
	add.s32 	%r227, %r226, %r222;
	mov.b32 	%r228, 0;
	st.shared.u32 	[%r227], %r228;
	add.s32 	%r367, %r367, %r4;
	add.s32 	%r366, %r366, 1;
	setp.ne.s32 	%p29, %r366, %r17;
	@%p29 bra 	$L__BB0_12;
$L__BB0_13:
	setp.lt.u32 	%p30, %r16, 3;
	@%p30 bra 	$L__BB0_15;
$L__BB0_14:
	shl.b32 	%r229, %r367, 2;
	mov.u32 	%r230, _ZZ36flashattn_forward_fused_kernel_5_4_2PKfS0_S0_PfiiifE7row_max;
	add.s32 	%r231, %r230, %r229;
	mov.b32 	%r232, -8388608;
	st.shared.u32 	[%r231], %r232;
	mov.u32 	%r233, _ZZ36flashattn_forward_fused_kernel_5_4_2PKfS0_S0_PfiiifE7row_sum;
	add.s32 	%r234, %r233, %r229;
	mov.b32 	%r235, 0;
	st.shared.u32 	[%r234], %r235;
	shl.b32 	%r236, %r4, 2;
	add.s32 	%r237, %r231, %r236;
	st.shared.u32 	[%r237], %r232;
	add.s32 	%r238, %r234, %r236;
	st.shared.u32 	[%r238], %r235;
	add.s32 	%r239, %r237, %r236;
	st.shared.u32 	[%r239], %r232;
	add.s32 	%r240, %r238, %r236;
	st.shared.u32 	[%r240], %r235;
	add.s32 	%r241, %r239, %r236;
	st.shared.u32 	[%r241], %r232;
	add.s32 	%r242, %r240, %r236;
	st.shared.u32 	[%r242], %r235;
	add.s32 	%r367, %r236, %r367;
	setp.lt.u32 	%p31, %r367, 32;
	@%p31 bra 	$L__BB0_14;
$L__BB0_15:
	bar.sync 	0;
	add.s32 	%r243, %r4, 31;
	div.u32 	%r244, %r243, %r4;
	mul.lo.s32 	%r408, %r244, %r3;
	add.s32 	%r245, %r408, %r244;
	min.s32 	%r43, %r245, 32;
	setp.ge.u32 	%p32, %r408, %r43;
	setp.lt.s32 	%p33, %r166, 1;
	or.pred  	%p34, %p32, %p33;
	@%p34 bra 	$L__BB0_31;
	and.b32  	%r44, %r166, 15;
	add.s32 	%r45, %r44, -1;
	and.b32  	%r46, %r166, 7;
	add.s32 	%r47, %r46, -1;
	and.b32  	%r48, %r166, 2147483632;
	and.b32  	%r49, %r166, 3;
	mov.u32 	%r370, %r408;
$L__BB0_17:
	setp.lt.u32 	%p35, %r166, 16;
	mul.wide.u32 	%rd56, %r370, 256;
	add.s64 	%rd8, %rd3, %rd56;
	mov.b32 	%r373, 0;
	@%p35 bra 	$L__BB0_20;
	mov.b32 	%r371, 0;
$L__BB0_19:
	.pragma "nounroll";
	mul.wide.u32 	%rd57, %r371, 4;
	add.s64 	%rd58, %rd8, %rd57;
	mov.f32 	%f62, 0f00000000;
	st.local.v4.f32 	[%rd58], {%f62, %f62, %f62, %f62};
	st.local.v4.f32 	[%rd58+16], {%f62, %f62, %f62, %f62};
	st.local.v4.f32 	[%rd58+32], {%f62, %f62, %f62, %f62};
	st.local.v4.f32 	[%rd58+48], {%f62, %f62, %f62, %f62};
	add.s32 	%r371, %r371, 16;
	setp.ne.s32 	%p36, %r371, %r48;
	mov.u32 	%r373, %r48;
	@%p36 bra 	$L__BB0_19;
$L__BB0_20:
	setp.eq.s32 	%p37, %r44, 0;
	@%p37 bra 	$L__BB0_30;
	setp.lt.u32 	%p38, %r45, 7;
	@%p38 bra 	$L__BB0_23;
	mul.wide.u32 	%rd59, %r373, 4;
	add.s64 	%rd60, %rd8, %rd59;
	mov.b32 	%r248, 0;
	st.local.u32 	[%rd60], %r248;
	st.local.u32 	[%rd60+4], %r248;
	st.local.u32 	[%rd60+8], %r248;
	st.local.u32 	[%rd60+12], %r248;
	st.local.u32 	[%rd60+16], %r248;
	st.local.u32 	[%rd60+20], %r248;
	st.local.u32 	[%rd60+24], %r248;
	st.local.u32 	[%rd60+28], %r248;
	add.s32 	%r373, %r373, 8;
$L__BB0_23:
	setp.eq.s32 	%p39, %r46, 0;
	@%p39 bra 	$L__BB0_30;
	setp.lt.u32 	%p40, %r47, 3;
	@%p40 bra 	$L__BB0_26;
	mul.wide.u32 	%rd61, %r373, 4;
	add.s64 	%rd62, %rd8, %rd61;
	mov.b32 	%r249, 0;
	st.local.u32 	[%rd62], %r249;
	st.local.u32 	[%rd62+4], %r249;
	st.local.u32 	[%rd62+8], %r249;
	st.local.u32 	[%rd62+12], %r249;
	add.s32 	%r373, %r373, 4;
$L__BB0_26:
	setp.eq.s32 	%p41, %r49, 0;
	@%p41 bra 	$L__BB0_30;
	setp.eq.s32 	%p42, %r49, 1;
	mul.wide.u32 	%rd63, %r373, 4;
	add.s64 	%rd9, %rd8, %rd63;
	mov.b32 	%r250, 0;
	st.local.u32 	[%rd9], %r250;
	@%p42 bra 	$L__BB0_30;
	setp.eq.s32 	%p43, %r49, 2;
	mov.b32 	%r251, 0;
	st.local.u32 	[%rd9+4], %r251;
	@%p43 bra 	$L__BB0_30;
	mov.b32 	%r252, 0;
	st.local.u32 	[%rd9+8], %r252;
$L__BB0_30:
	add.s32 	%r370, %r370, 1;
	setp.ne.s32 	%p44, %r370, %r43;
	@%p44 bra 	$L__BB0_17;
$L__BB0_31:
	setp.lt.s32 	%p45, %r165, 1;
	@%p45 bra 	$L__BB0_51;
	add.s32 	%r59, %r166, -1;
	and.b32  	%r60, %r166, 7;
	add.s32 	%r61, %r60, -1;
	and.b32  	%r62, %r166, 3;
	and.b32  	%r63, %r166, 15;
	add.s32 	%r64, %r63, -1;
	and.b32  	%r65, %r166, 2147483640;
	mul.f32 	%f11, %f56, 0f00000000;
	and.b32  	%r66, %r166, 2147483632;
	mov.b32 	%r376, 0;
	mov.u32 	%r375, %r165;
	mov.u32 	%r377, %r376;
$L__BB0_33:
	min.s32 	%r254, %r375, 32;
	max.s32 	%r78, %r254, 1;
	and.b32  	%r79, %r78, 7;
	and.b32  	%r80, %r78, 15;
	sub.s32 	%r81, %r165, %r376;
	min.s32 	%r255, %r81, 32;
	mul.lo.s32 	%r82, %r255, %r166;
	setp.ge.s32 	%p46, %r3, %r82;
	@%p46 bra 	$L__BB0_36;
	shl.b32 	%r83, %r377, 11;
	mov.u32 	%r378, %r3;
$L__BB0_35:
	ld.param.u64 	%rd146, [_Z36flashattn_forward_fused_kernel_5_4_2PKfS0_S0_Pfiiif_param_2];
	ld.param.u64 	%rd145, [_Z36flashattn_forward_fused_kernel_5_4_2PKfS0_S0_Pfiiif_param_1];
	div.s32 	%r256, %r378, %r166;
	mul.lo.s32 	%r257, %r256, %r166;
	sub.s32 	%r258, %r378, %r257;
	add.s32 	%r259, %r256, %r376;
	mad.lo.s32 	%r260, %r259, %r166, %r258;
	cvt.s64.s32 	%rd64, %r260;
	add.s64 	%rd65, %rd7, %rd64;
	cvta.to.global.u64 	%rd66, %rd145;
	shl.b64 	%rd67, %rd65, 2;
	add.s64 	%rd68, %rd66, %rd67;
	ld.global.nc.f32 	%f63, [%rd68];
	cvta.to.global.u64 	%rd69, %rd146;
	add.s64 	%rd70, %rd69, %rd67;
	ld.global.nc.f32 	%f64, [%rd70];
	shl.b32 	%r261, %r256, 6;
	add.s32 	%r262, %r261, %r83;
	add.s32 	%r263, %r262, %r258;
	shl.b32 	%r264, %r263, 2;
	mov.u32 	%r265, smem;
	add.s32 	%r266, %r265, %r264;
	st.shared.f32 	[%r266+8192], %f63;
	st.shared.f32 	[%r266+24576], %f64;
	add.s32 	%r378, %r378, %r4;
	setp.lt.s32 	%p47, %r378, %r82;
	@%p47 bra 	$L__BB0_35;
$L__BB0_36:
	setp.ge.u32 	%p48, %r408, %r43;
	bar.sync 	0;
	@%p48 bra 	$L__BB0_166;
	shl.b32 	%r86, %r377, 11;
	and.b32  	%r87, %r78, 48;
	and.b32  	%r88, %r78, 3;
	mov.u32 	%r379, %r408;
$L__BB0_38:
	add.s32 	%r267, %r2, %r379;
	setp.ge.s32 	%p49, %r267, %r165;
	@%p49 bra 	$L__BB0_165;
	setp.lt.s32 	%p50, %r166, 1;
	@%p50 bra 	$L__BB0_78;
	setp.lt.u32 	%p51, %r59, 7;
	shl.b32 	%r90, %r379, 6;
	mov.b32 	%r381, 0;
	@%p51 bra 	$L__BB0_70;
	mov.b32 	%r388, 0;
	bra.uni 	$L__BB0_69;
$L__BB0_42:
	setp.lt.s32 	%p13, %r166, 0;
	div.s32 	%r24, %r364, %r166;
	mul.lo.s32 	%r185, %r24, %r166;
	sub.s32 	%r25, %r364, %r185;
	add.s32 	%r26, %r24, %r2;
	setp.ge.s32 	%p14, %r26, %r165;
	mov.f32 	%f536, 0f00000000;
	or.pred  	%p15, %p13, %p14;
	@%p15 bra 	$L__BB0_44;
	mad.lo.s32 	%r186, %r26, %r166, %r25;
	cvt.u64.u32 	%rd40, %r186;
	add.s64 	%rd41, %rd7, %rd40;
	shl.b64 	%rd42, %rd41, 2;
	add.s64 	%rd43, %rd1, %rd42;
	ld.global.nc.f32 	%f536, [%rd43];
$L__BB0_44:
	setp.lt.s32 	%p16, %r166, 0;
	shl.b32 	%r187, %r24, 6;
	add.s32 	%r188, %r187, %r25;
	shl.b32 	%r189, %r188, 2;
	mov.u32 	%r190, smem;
	add.s32 	%r191, %r190, %r189;
	st.shared.f32 	[%r191], %f536;
	add.s32 	%r27, %r364, %r4;
	div.s32 	%r28, %r27, %r166;
	mul.lo.s32 	%r192, %r28, %r166;
	sub.s32 	%r29, %r27, %r192;
	add.s32 	%r30, %r28, %r2;
	setp.ge.s32 	%p17, %r30, %r165;
	mov.f32 	%f537, 0f00000000;
	or.pred  	%p18, %p16, %p17;
	@%p18 bra 	$L__BB0_46;
	mad.lo.s32 	%r193, %r30, %r166, %r29;
	cvt.u64.u32 	%rd44, %r193;
	add.s64 	%rd45, %rd7, %rd44;
	shl.b64 	%rd46, %rd45, 2;
	add.s64 	%rd47, %rd1, %rd46;
	ld.global.nc.f32 	%f537, [%rd47];
$L__BB0_46:
	setp.lt.s32 	%p19, %r166, 0;
	shl.b32 	%r194, %r28, 6;
	add.s32 	%r195, %r194, %r29;
	shl.b32 	%r196, %r195, 2;
	add.s32 	%r198, %r190, %r196;
	st.shared.f32 	[%r198], %f537;
	add.s32 	%r31, %r27, %r4;
	div.s32 	%r32, %r31, %r166;
	mul.lo.s32 	%r199, %r32, %r166;
	sub.s32 	%r33, %r31, %r199;
	add.s32 	%r34, %r32, %r2;
	setp.ge.s32 	%p20, %r34, %r165;
	mov.f32 	%f538, 0f00000000;
	or.pred  	%p21, %p19, %p20;
	@%p21 bra 	$L__BB0_48;
	mad.lo.s32 	%r200, %r34, %r166, %r33;
	cvt.u64.u32 	%rd48, %r200;
	add.s64 	%rd49, %rd7, %rd48;
	shl.b64 	%rd50, %rd49, 2;
	add.s64 	%rd51, %rd1, %rd50;
	ld.global.nc.f32 	%f538, [%rd51];
$L__BB0_48:
	setp.lt.s32 	%p22, %r166, 0;
	shl.b32 	%r201, %r32, 6;
	add.s32 	%r202, %r201, %r33;
	shl.b32 	%r203, %r202, 2;
	add.s32 	%r205, %r190, %r203;
	st.shared.f32 	[%r205], %f538;
	add.s32 	%r35, %r31, %r4;
	div.s32 	%r36, %r35, %r166;
	mul.lo.s32 	%r206, %r36, %r166;
	sub.s32 	%r37, %r35, %r206;
	add.s32 	%r38, %r36, %r2;
	setp.ge.s32 	%p23, %r38, %r165;
	mov.f32 	%f539, 0f00000000;
	or.pred  	%p24, %p22, %p23;
	@%p24 bra 	$L__BB0_50;
	mad.lo.s32 	%r207, %r38, %r166, %r37;
	cvt.u64.u32 	%rd52, %r207;
	add.s64 	%rd53, %rd7, %rd52;
	shl.b64 	%rd54, %rd53, 2;
	add.s64 	%rd55, %rd1, %rd54;
	ld.global.nc.f32 	%f539, [%rd55];
$L__BB0_50:
	shl.b32 	%r208, %r36, 6;
	add.s32 	%r209, %r208, %r37;
	shl.b32 	%r210, %r209, 2;
	add.s32 	%r212, %r190, %r210;
	st.shared.f32 	[%r212], %f539;
	add.s32 	%r364, %r35, %r4;
	setp.lt.s32 	%p25, %r364, %r5;
	@%p25 bra 	$L__BB0_42;
	bra.uni 	$L__BB0_9;
$L__BB0_51:
	setp.ge.u32 	%p124, %r408, %r43;
	@%p124 bra 	$L__BB0_68;
	add.s32 	%r67, %r166, -1;
	and.b32  	%r68, %r166, 15;
	add.s32 	%r69, %r68, -1;
	and.b32  	%r70, %r166, 7;
	add.s32 	%r71, %r70, -1;
	and.b32  	%r72, %r166, 2147483632;
	and.b32  	%r73, %r166, 3;
	neg.s32 	%r74, %r72;
	add.s64 	%rd10, %rd3, 32;
	add.s64 	%rd11, %rd2, 32;
$L__BB0_53:
	setp.lt.s32 	%p125, %r166, 1;
	add.s32 	%r152, %r408, %r2;
	setp.ge.s32 	%p126, %r152, %r165;
	or.pred  	%p127, %p126, %p125;
	@%p127 bra 	$L__BB0_67;
	setp.lt.u32 	%p128, %r67, 15;
	mul.lo.s32 	%r153, %r152, %r166;
	mov.b32 	%r412, 0;
	@%p128 bra 	$L__BB0_57;
	mul.wide.u32 	%rd123, %r408, 256;
	add.s64 	%rd147, %rd10, %rd123;
	mov.u32 	%r409, %r153;
	mov.u32 	%r410, %r74;
$L__BB0_56:
	.pragma "nounroll";
	cvt.s64.s32 	%rd124, %r409;
	add.s64 	%rd125, %rd7, %rd124;
	shl.b64 	%rd126, %rd125, 2;
	add.s64 	%rd127, %rd11, %rd126;
	ld.local.v4.f32 	{%f504, %f505, %f506, %f507}, [%rd147+-32];
	st.global.f32 	[%rd127+-32], %f504;
	st.global.f32 	[%rd127+-28], %f505;
	st.global.f32 	[%rd127+-24], %f506;
	st.global.f32 	[%rd127+-20], %f507;
	ld.local.v4.f32 	{%f508, %f509, %f510, %f511}, [%rd147+-16];
	st.global.f32 	[%rd127+-16], %f508;
	st.global.f32 	[%rd127+-12], %f509;
	st.global.f32 	[%rd127+-8], %f510;
	st.global.f32 	[%rd127+-4], %f511;
	ld.local.v4.f32 	{%f512, %f513, %f514, %f515}, [%rd147];
	st.global.f32 	[%rd127], %f512;
	st.global.f32 	[%rd127+4], %f513;
	st.global.f32 	[%rd127+8], %f514;
	st.global.f32 	[%rd127+12], %f515;
	ld.local.v4.f32 	{%f516, %f517, %f518, %f519}, [%rd147+16];
	st.global.f32 	[%rd127+16], %f516;
	st.global.f32 	[%rd127+20], %f517;
	st.global.f32 	[%rd127+24], %f518;
	st.global.f32 	[%rd127+28], %f519;
	add.s32 	%r410, %r410, 16;
	add.s64 	%rd147, %rd147, 64;
	add.s32 	%r409, %r409, 16;
	setp.ne.s32 	%p129, %r410, 0;
	mov.u32 	%r412, %r72;
	@%p129 bra 	$L__BB0_56;
$L__BB0_57:
	setp.eq.s32 	%p130, %r68, 0;
	@%p130 bra 	$L__BB0_67;
	mul.wide.u32 	%rd128, %r408, 256;
	add.s64 	%rd23, %rd3, %rd128;
	setp.lt.u32 	%p131, %r69, 7;
	@%p131 bra 	$L__BB0_60;
	mul.wide.u32 	%rd129, %r412, 4;
	add.s64 	%rd130, %rd23, %rd129;
	ld.local.f32 	%f520, [%rd130];
	add.s32 	%r359, %r412, %r153;
	cvt.s64.s32 	%rd131, %r359;
	add.s64 	%rd132, %rd7, %rd131;
	shl.b64 	%rd133, %rd132, 2;
	add.s64 	%rd134, %rd2, %rd133;
	st.global.f32 	[%rd134], %f520;
	ld.local.f32 	%f521, [%rd130+4];
	st.global.f32 	[%rd134+4], %f521;
	ld.local.f32 	%f522, [%rd130+8];
	st.global.f32 	[%rd134+8], %f522;
	ld.local.f32 	%f523, [%rd130+12];
	st.global.f32 	[%rd134+12], %f523;
	ld.local.f32 	%f524, [%rd130+16];
	st.global.f32 	[%rd134+16], %f524;
	ld.local.f32 	%f525, [%rd130+20];
	st.global.f32 	[%rd134+20], %f525;
	ld.local.f32 	%f526, [%rd130+24];
	st.global.f32 	[%rd134+24], %f526;
	ld.local.f32 	%f527, [%rd130+28];
	st.global.f32 	[%rd134+28], %f527;
	add.s32 	%r412, %r412, 8;
$L__BB0_60:
	setp.eq.s32 	%p132, %r70, 0;
	@%p132 bra 	$L__BB0_67;
	setp.lt.u32 	%p133, %r71, 3;
	@%p133 bra 	$L__BB0_63;
	mul.wide.u32 	%rd135, %r412, 4;
	add.s64 	%rd136, %rd23, %rd135;
	ld.local.f32 	%f528, [%rd136];
	add.s32 	%r360, %r412, %r153;
	cvt.s64.s32 	%rd137, %r360;
	add.s64 	%rd138, %rd7, %rd137;
	shl.b64 	%rd139, %rd138, 2;
	add.s64 	%rd140, %rd2, %rd139;
	st.global.f32 	[%rd140], %f528;
	ld.local.f32 	%f529, [%rd136+4];
	st.global.f32 	[%rd140+4], %f529;
	ld.local.f32 	%f530, [%rd136+8];
	st.global.f32 	[%rd140+8], %f530;
	ld.local.f32 	%f531, [%rd136+12];
	st.global.f32 	[%rd140+12], %f531;
	add.s32 	%r412, %r412, 4;
$L__BB0_63:
	setp.eq.s32 	%p134, %r73, 0;
	@%p134 bra 	$L__BB0_67;
	setp.eq.s32 	%p135, %r73, 1;
	mul.wide.u32 	%rd141, %r412, 4;
	add.s64 	%rd24, %rd23, %rd141;
	ld.local.f32 	%f532, [%rd24];
	add.s32 	%r361, %r412, %r153;
	cvt.s64.s32 	%rd142, %r361;
	add.s64 	%rd143, %rd7, %rd142;
	shl.b64 	%rd144, %rd143, 2;
	add.s64 	%rd25, %rd2, %rd144;
	st.global.f32 	[%rd25], %f532;
	@%p135 bra 	$L__BB0_67;
	setp.eq.s32 	%p136, %r73, 2;
	ld.local.f32 	%f533, [%rd24+4];
	st.global.f32 	[%rd25+4], %f533;
	@%p136 bra 	$L__BB0_67;
	ld.local.f32 	%f534, [%rd24+8];
	st.global.f32 	[%rd25+8], %f534;
$L__BB0_67:
	add.s32 	%r408, %r408, 1;
	setp.ne.s32 	%p137, %r408, %r43;
	@%p137 bra 	$L__BB0_53;
$L__BB0_68:
	ret;
$L__BB0_69:
	.pragma "nounroll";
	add.s32 	%r270, %r90, %r388;
	shl.b32 	%r271, %r270, 2;
	mov.u32 	%r272, smem;
	add.s32 	%r273, %r272, %r271;
	ld.shared.v4.f32 	{%f65, %f66, %f67, %f68}, [%r273];
	mul.wide.u32 	%rd71, %r388, 4;
	add.s64 	%rd72, %rd4, %rd71;
	st.local.v4.f32 	[%rd72], {%f65, %f66, %f67, %f68};
	ld.shared.v4.f32 	{%f69, %f70, %f71, %f72}, [%r273+16];
	st.local.v4.f32 	[%rd72+16], {%f69, %f70, %f71, %f72};
	add.s32 	%r388, %r388, 8;
	setp.eq.s32 	%p52, %r388, %r65;
	mov.u32 	%r381, %r65;
	@%p52 bra 	$L__BB0_70;
	bra.uni 	$L__BB0_69;
$L__BB0_70:
	setp.eq.s32 	%p53, %r60, 0;
	@%p53 bra 	$L__BB0_78;
	setp.lt.u32 	%p54, %r61, 3;
	@%p54 bra 	$L__BB0_73;
	add.s32 	%r274, %r90, %r381;
	shl.b32 	%r275, %r274, 2;
	mov.u32 	%r276, smem;
	add.s32 	%r277, %r276, %r275;
	ld.shared.f32 	%f73, [%r277];
	mul.wide.u32 	%rd73, %r381, 4;
	add.s64 	%rd74, %rd4, %rd73;
	st.local.f32 	[%rd74], %f73;
	ld.shared.f32 	%f74, [%r277+4];
	st.local.f32 	[%rd74+4], %f74;
	ld.shared.f32 	%f75, [%r277+8];
	st.local.f32 	[%rd74+8], %f75;
	ld.shared.f32 	%f76, [%r277+12];
	st.local.f32 	[%rd74+12], %f76;
	add.s32 	%r381, %r381, 4;
$L__BB0_73:
	setp.eq.s32 	%p55, %r62, 0;
	@%p55 bra 	$L__BB0_78;
	setp.eq.s32 	%p56, %r62, 1;
	@%p56 bra 	$L__BB0_76;
	add.s32 	%r278, %r90, %r381;
	shl.b32 	%r279, %r278, 2;
	mov.u32 	%r280, smem;
	add.s32 	%r281, %r280, %r279;
	ld.shared.f32 	%f77, [%r281];
	mul.wide.u32 	%rd75, %r381, 4;
	add.s64 	%rd76, %rd4, %rd75;
	st.local.f32 	[%rd76], %f77;
	ld.shared.f32 	%f78, [%r281+4];
	st.local.f32 	[%rd76+4], %f78;
	add.s32 	%r381, %r381, 2;
$L__BB0_76:
	and.b32  	%r282, %r166, 1;
	setp.eq.b32 	%p57, %r282, 1;
	not.pred 	%p58, %p57;
	@%p58 bra 	$L__BB0_78;
	add.s32 	%r283, %r90, %r381;
	shl.b32 	%r284, %r283, 2;
	mov.u32 	%r285, smem;
	add.s32 	%r286, %r285, %r284;
	ld.shared.f32 	%f79, [%r286];
	mul.wide.u32 	%rd77, %r381, 4;
	add.s64 	%rd78, %rd4, %rd77;
	st.local.f32 	[%rd78], %f79;
$L__BB0_78:
	setp.lt.s32 	%p59, %r81, 1;
	@%p59 bra 	$L__BB0_108;
	@%p50 bra 	$L__BB0_95;
	mov.b32 	%r383, 0;
$L__BB0_81:
	setp.lt.u32 	%p70, %r59, 15;
	shl.b32 	%r293, %r383, 6;
	add.s32 	%r97, %r293, %r86;
	mov.f32 	%f547, 0f00000000;
	mov.b32 	%r386, 0;
	@%p70 bra 	$L__BB0_84;
	mov.f32 	%f547, 0f00000000;
	mov.b32 	%r384, 0;
$L__BB0_83:
	.pragma "nounroll";
	mul.wide.u32 	%rd86, %r384, 4;
	add.s64 	%rd87, %rd4, %rd86;
	ld.local.v4.f32 	{%f83, %f84, %f85, %f86}, [%rd87];
	add.s32 	%r295, %r97, %r384;
	shl.b32 	%r296, %r295, 2;
	mov.u32 	%r297, smem;
	add.s32 	%r298, %r297, %r296;
	ld.shared.v4.f32 	{%f87, %f88, %f89, %f90}, [%r298+8192];
	fma.rn.f32 	%f91, %f83, %f87, %f547;
	fma.rn.f32 	%f92, %f84, %f88, %f91;
	fma.rn.f32 	%f93, %f85, %f89, %f92;
	fma.rn.f32 	%f94, %f86, %f90, %f93;
	ld.local.v4.f32 	{%f95, %f96, %f97, %f98}, [%rd87+16];
	ld.shared.v4.f32 	{%f99, %f100, %f101, %f102}, [%r298+8208];
	fma.rn.f32 	%f103, %f95, %f99, %f94;
	fma.rn.f32 	%f104, %f96, %f100, %f103;
	fma.rn.f32 	%f105, %f97, %f101, %f104;
	fma.rn.f32 	%f106, %f98, %f102, %f105;
	ld.local.v4.f32 	{%f107, %f108, %f109, %f110}, [%rd87+32];
	ld.shared.v4.f32 	{%f111, %f112, %f113, %f114}, [%r298+8224];
	fma.rn.f32 	%f115, %f107, %f111, %f106;
	fma.rn.f32 	%f116, %f108, %f112, %f115;
	fma.rn.f32 	%f117, %f109, %f113, %f116;
	fma.rn.f32 	%f118, %f110, %f114, %f117;
	ld.local.v4.f32 	{%f119, %f120, %f121, %f122}, [%rd87+48];
	ld.shared.v4.f32 	{%f123, %f124, %f125, %f126}, [%r298+8240];
	fma.rn.f32 	%f127, %f119, %f123, %f118;
	fma.rn.f32 	%f128, %f120, %f124, %f127;
	fma.rn.f32 	%f129, %f121, %f125, %f128;
	fma.rn.f32 	%f547, %f122, %f126, %f129;
	add.s32 	%r384, %r384, 16;
	setp.ne.s32 	%p71, %r384, %r66;
	mov.u32 	%r386, %r66;
	@%p71 bra 	$L__BB0_83;
$L__BB0_84:
	setp.eq.s32 	%p72, %r63, 0;
	@%p72 bra 	$L__BB0_94;
	setp.lt.u32 	%p73, %r64, 7;
	@%p73 bra 	$L__BB0_87;
	mul.wide.u32 	%rd88, %r386, 4;
	add.s64 	%rd89, %rd4, %rd88;
	ld.local.f32 	%f131, [%rd89];
	add.s32 	%r299, %r97, %r386;
	shl.b32 	%r300, %r299, 2;
	mov.u32 	%r301, smem;
	add.s32 	%r302, %r301, %r300;
	ld.shared.f32 	%f132, [%r302+8192];
	fma.rn.f32 	%f133, %f131, %f132, %f547;
	ld.local.f32 	%f134, [%rd89+4];
	ld.shared.f32 	%f135, [%r302+8196];
	fma.rn.f32 	%f136, %f134, %f135, %f133;
	ld.local.f32 	%f137, [%rd89+8];
	ld.shared.f32 	%f138, [%r302+8200];
	fma.rn.f32 	%f139, %f137, %f138, %f136;
	ld.local.f32 	%f140, [%rd89+12];
	ld.shared.f32 	%f141, [%r302+8204];
	fma.rn.f32 	%f142, %f140, %f141, %f139;
	ld.local.f32 	%f143, [%rd89+16];
	ld.shared.f32 	%f144, [%r302+8208];
	fma.rn.f32 	%f145, %f143, %f144, %f142;
	ld.local.f32 	%f146, [%rd89+20];
	ld.shared.f32 	%f147, [%r302+8212];
	fma.rn.f32 	%f148, %f146, %f147, %f145;
	ld.local.f32 	%f149, [%rd89+24];
	ld.shared.f32 	%f150, [%r302+8216];
	fma.rn.f32 	%f151, %f149, %f150, %f148;
	ld.local.f32 	%f152, [%rd89+28];
	ld.shared.f32 	%f153, [%r302+8220];
	fma.rn.f32 	%f547, %f152, %f153, %f151;
	add.s32 	%r386, %r386, 8;
$L__BB0_87:
	setp.eq.s32 	%p74, %r60, 0;
	@%p74 bra 	$L__BB0_94;
	setp.lt.u32 	%p75, %r61, 3;
	@%p75 bra 	$L__BB0_90;
	mul.wide.u32 	%rd90, %r386, 4;
	add.s64 	%rd91, %rd4, %rd90;
	ld.local.f32 	%f155, [%rd91];
	add.s32 	%r303, %r97, %r386;
	shl.b32 	%r304, %r303, 2;
	mov.u32 	%r305, smem;
	add.s32 	%r306, %r305, %r304;
	ld.shared.f32 	%f156, [%r306+8192];
	fma.rn.f32 	%f157, %f155, %f156, %f547;
	ld.local.f32 	%f158, [%rd91+4];
	ld.shared.f32 	%f159, [%r306+8196];
	fma.rn.f32 	%f160, %f158, %f159, %f157;
	ld.local.f32 	%f161, [%rd91+8];
	ld.shared.f32 	%f162, [%r306+8200];
	fma.rn.f32 	%f163, %f161, %f162, %f160;
	ld.local.f32 	%f164, [%rd91+12];
	ld.shared.f32 	%f165, [%r306+8204];
	fma.rn.f32 	%f547, %f164, %f165, %f163;
	add.s32 	%r386, %r386, 4;
$L__BB0_90:
	setp.eq.s32 	%p76, %r62, 0;
	@%p76 bra 	$L__BB0_94;
	setp.eq.s32 	%p77, %r62, 1;
	mul.wide.u32 	%rd92, %r386, 4;
	add.s64 	%rd12, %rd4, %rd92;
	ld.local.f32 	%f166, [%rd12];
	add.s32 	%r307, %r97, %r386;
	shl.b32 	%r308, %r307, 2;
	mov.u32 	%r309, smem;
	add.s32 	%r310, %r309, %r308;
	add.s32 	%r105, %r310, 8192;
	ld.shared.f32 	%f167, [%r310+8192];
	fma.rn.f32 	%f547, %f166, %f167, %f547;
	@%p77 bra 	$L__BB0_94;
	setp.eq.s32 	%p78, %r62, 2;
	ld.local.f32 	%f168, [%rd12+4];
	ld.shared.f32 	%f169, [%r105+4];
	fma.rn.f32 	%f547, %f168, %f169, %f547;
	@%p78 bra 	$L__BB0_94;
	ld.local.f32 	%f170, [%rd12+8];
	ld.shared.f32 	%f171, [%r105+8];
	fma.rn.f32 	%f547, %f170, %f171, %f547;
$L__BB0_94:
	mul.f32 	%f172, %f56, %f547;
	mul.wide.u32 	%rd93, %r383, 4;
	add.s64 	%rd94, %rd5, %rd93;
	st.local.f32 	[%rd94], %f172;
	add.s32 	%r383, %r383, 1;
	setp.eq.s32 	%p79, %r383, %r78;
	@%p79 bra 	$L__BB0_108;
	bra.uni 	$L__BB0_81;
$L__BB0_95:
	setp.lt.s32 	%p61, %r375, 16;
	mov.b32 	%r391, 0;
	@%p61 bra 	$L__BB0_98;
	mov.b32 	%r389, 0;
$L__BB0_97:
	.pragma "nounroll";
	mul.wide.u32 	%rd79, %r389, 4;
	add.s64 	%rd80, %rd5, %rd79;
	st.local.v4.f32 	[%rd80], {%f11, %f11, %f11, %f11};
	st.local.v4.f32 	[%rd80+16], {%f11, %f11, %f11, %f11};
	st.local.v4.f32 	[%rd80+32], {%f11, %f11, %f11, %f11};
	st.local.v4.f32 	[%rd80+48], {%f11, %f11, %f11, %f11};
	add.s32 	%r389, %r389, 16;
	setp.ne.s32 	%p62, %r389, %r87;
	mov.u32 	%r391, %r87;
	@%p62 bra 	$L__BB0_97;
$L__BB0_98:
	setp.eq.s32 	%p63, %r80, 0;
	@%p63 bra 	$L__BB0_108;
	add.s32 	%r289, %r80, -1;
	setp.lt.u32 	%p64, %r289, 7;
	@%p64 bra 	$L__BB0_101;
	mul.wide.u32 	%rd81, %r391, 4;
	add.s64 	%rd82, %rd5, %rd81;
	st.local.f32 	[%rd82], %f11;
	st.local.f32 	[%rd82+4], %f11;
	st.local.f32 	[%rd82+8], %f11;
	st.local.f32 	[%rd82+12], %f11;
	st.local.f32 	[%rd82+16], %f11;
	st.local.f32 	[%rd82+20], %f11;
	st.local.f32 	[%rd82+24], %f11;
	st.local.f32 	[%rd82+28], %f11;
	add.s32 	%r391, %r391, 8;
$L__BB0_101:
	setp.eq.s32 	%p65, %r79, 0;
	@%p65 bra 	$L__BB0_108;
	add.s32 	%r290, %r79, -1;
	setp.lt.u32 	%p66, %r290, 3;
	@%p66 bra 	$L__BB0_104;
	mul.wide.u32 	%rd83, %r391, 4;
	add.s64 	%rd84, %rd5, %rd83;
	st.local.f32 	[%rd84], %f11;
	st.local.f32 	[%rd84+4], %f11;
	st.local.f32 	[%rd84+8], %f11;
	st.local.f32 	[%rd84+12], %f11;
	add.s32 	%r391, %r391, 4;
$L__BB0_104:
	setp.eq.s32 	%p67, %r88, 0;
	@%p67 bra 	$L__BB0_108;
	setp.eq.s32 	%p68, %r88, 1;
	mul.wide.u32 	%rd85, %r391, 4;
	add.s64 	%rd13, %rd5, %rd85;
	st.local.f32 	[%rd13], %f11;
	@%p68 bra 	$L__BB0_108;
	setp.eq.s32 	%p69, %r88, 2;
	st.local.f32 	[%rd13+4], %f11;
	@%p69 bra 	$L__BB0_108;
	st.local.f32 	[%rd13+8], %f11;
$L__BB0_108:
	shl.b32 	%r311, %r379, 2;
	mov.u32 	%r312, _ZZ36flashattn_forward_fused_kernel_5_4_2PKfS0_S0_PfiiifE7row_max;
	add.s32 	%r116, %r312, %r311;
	ld.shared.f32 	%f26, [%r116];
	mov.u32 	%r313, _ZZ36flashattn_forward_fused_kernel_5_4_2PKfS0_S0_PfiiifE7row_sum;
	add.s32 	%r117, %r313, %r311;
	ld.shared.f32 	%f27, [%r117];
	mov.f32 	%f555, 0fFF800000;
	@%p59 bra 	$L__BB0_122;
	setp.lt.s32 	%p81, %r375, 16;
	mov.f32 	%f555, 0fFF800000;
	mov.b32 	%r395, 0;
	@%p81 bra 	$L__BB0_112;
	mov.f32 	%f555, 0fFF800000;
	mov.b32 	%r393, 0;
$L__BB0_111:
	.pragma "nounroll";
	mul.wide.u32 	%rd95, %r393, 4;
	add.s64 	%rd96, %rd5, %rd95;
	ld.local.v4.f32 	{%f177, %f178, %f179, %f180}, [%rd96];
	max.f32 	%f181, %f555, %f177;
	max.f32 	%f182, %f181, %f178;
	max.f32 	%f183, %f182, %f179;
	max.f32 	%f184, %f183, %f180;
	ld.local.v4.f32 	{%f185, %f186, %f187, %f188}, [%rd96+16];
	max.f32 	%f189, %f184, %f185;
	max.f32 	%f190, %f189, %f186;
	max.f32 	%f191, %f190, %f187;
	max.f32 	%f192, %f191, %f188;
	ld.local.v4.f32 	{%f193, %f194, %f195, %f196}, [%rd96+32];
	max.f32 	%f197, %f192, %f193;
	max.f32 	%f198, %f197, %f194;
	max.f32 	%f199, %f198, %f195;
	max.f32 	%f200, %f199, %f196;
	ld.local.v4.f32 	{%f201, %f202, %f203, %f204}, [%rd96+48];
	max.f32 	%f205, %f200, %f201;
	max.f32 	%f206, %f205, %f202;
	max.f32 	%f207, %f206, %f203;
	max.f32 	%f555, %f207, %f204;
	add.s32 	%r393, %r393, 16;
	setp.ne.s32 	%p82, %r393, %r87;
	mov.u32 	%r395, %r87;
	@%p82 bra 	$L__BB0_111;
$L__BB0_112:
	setp.eq.s32 	%p83, %r80, 0;
	@%p83 bra 	$L__BB0_122;
	add.s32 	%r316, %r80, -1;
	setp.lt.u32 	%p84, %r316, 7;
	@%p84 bra 	$L__BB0_115;
	mul.wide.u32 	%rd97, %r395, 4;
	add.s64 	%rd98, %rd5, %rd97;
	ld.local.f32 	%f209, [%rd98];
	max.f32 	%f210, %f555, %f209;
	ld.local.f32 	%f211, [%rd98+4];
	max.f32 	%f212, %f210, %f211;
	ld.local.f32 	%f213, [%rd98+8];
	max.f32 	%f214, %f212, %f213;
	ld.local.f32 	%f215, [%rd98+12];
	max.f32 	%f216, %f214, %f215;
	ld.local.f32 	%f217, [%rd98+16];
	max.f32 	%f218, %f216, %f217;
	ld.local.f32 	%f219, [%rd98+20];
	max.f32 	%f220, %f218, %f219;
	ld.local.f32 	%f221, [%rd98+24];
	max.f32 	%f222, %f220, %f221;
	ld.local.f32 	%f223, [%rd98+28];
	max.f32 	%f555, %f222, %f223;
	add.s32 	%r395, %r395, 8;
$L__BB0_115:
	setp.eq.s32 	%p85, %r79, 0;
	@%p85 bra 	$L__BB0_122;
	add.s32 	%r317, %r79, -1;
	setp.lt.u32 	%p86, %r317, 3;
	@%p86 bra 	$L__BB0_118;
	mul.wide.u32 	%rd99, %r395, 4;
	add.s64 	%rd100, %rd5, %rd99;
	ld.local.f32 	%f225, [%rd100];
	max.f32 	%f226, %f555, %f225;
	ld.local.f32 	%f227, [%rd100+4];
	max.f32 	%f228, %f226, %f227;
	ld.local.f32 	%f229, [%rd100+8];
	max.f32 	%f230, %f228, %f229;
	ld.local.f32 	%f231, [%rd100+12];
	max.f32 	%f555, %f230, %f231;
	add.s32 	%r395, %r395, 4;
$L__BB0_118:
	setp.eq.s32 	%p87, %r88, 0;
	@%p87 bra 	$L__BB0_122;
	setp.eq.s32 	%p88, %r88, 1;
	mul.wide.u32 	%rd101, %r395, 4;
	add.s64 	%rd14, %rd5, %rd101;
	ld.local.f32 	%f232, [%rd14];
	max.f32 	%f555, %f555, %f232;
	@%p88 bra 	$L__BB0_122;
	setp.eq.s32 	%p89, %r88, 2;
	ld.local.f32 	%f233, [%rd14+4];
	max.f32 	%f555, %f555, %f233;
	@%p89 bra 	$L__BB0_122;
	ld.local.f32 	%f234, [%rd14+8];
	max.f32 	%f555, %f555, %f234;
$L__BB0_122:
	max.f32 	%f42, %f26, %f555;
	setp.eq.f32 	%p90, %f27, 0f00000000;
	setp.eq.f32 	%p91, %f26, 0fFF800000;
	and.pred  	%p92, %p90, %p91;
	mov.f32 	%f556, 0f00000000;
	@%p92 bra 	$L__BB0_124;
	sub.f32 	%f236, %f26, %f42;
	fma.rn.f32 	%f237, %f236, 0f3BBB989D, 0f3F000000;
	cvt.sat.f32.f32 	%f238, %f237;
	mov.f32 	%f239, 0f4B400001;
	mov.f32 	%f240, 0f437C0000;
	fma.rm.f32 	%f241, %f238, %f240, %f239;
	add.f32 	%f242, %f241, 0fCB40007F;
	neg.f32 	%f243, %f242;
	fma.rn.f32 	%f244, %f236, 0f3FB8AA3B, %f243;
	fma.rn.f32 	%f245, %f236, 0f32A57060, %f244;
	mov.b32 	%r318, %f241;
	shl.b32 	%r319, %r318, 23;
	mov.b32 	%f246, %r319;
	ex2.approx.ftz.f32 	%f247, %f245;
	mul.f32 	%f248, %f247, %f246;
	mul.f32 	%f556, %f27, %f248;
$L__BB0_124:
	mov.f32 	%f560, 0f00000000;
	@%p59 bra 	$L__BB0_132;
	setp.lt.s32 	%p94, %r375, 4;
	mov.f32 	%f560, 0f00000000;
	mov.b32 	%r398, 0;
	@%p94 bra 	$L__BB0_128;
	mov.f32 	%f560, 0f00000000;
	mov.b32 	%r397, 0;
$L__BB0_127:
	mul.wide.u32 	%rd102, %r397, 4;
	add.s64 	%rd103, %rd5, %rd102;
	ld.local.v4.f32 	{%f253, %f254, %f255, %f256}, [%rd103];
	sub.f32 	%f257, %f253, %f42;
	fma.rn.f32 	%f258, %f257, 0f3BBB989D, 0f3F000000;
	cvt.sat.f32.f32 	%f259, %f258;
	mov.f32 	%f260, 0f4B400001;
	mov.f32 	%f261, 0f437C0000;
	fma.rm.f32 	%f262, %f259, %f261, %f260;
	add.f32 	%f263, %f262, 0fCB40007F;
	neg.f32 	%f264, %f263;
	fma.rn.f32 	%f265, %f257, 0f3FB8AA3B, %f264;
	fma.rn.f32 	%f266, %f257, 0f32A57060, %f265;
	mov.b32 	%r322, %f262;
	shl.b32 	%r323, %r322, 23;
	mov.b32 	%f267, %r323;
	ex2.approx.ftz.f32 	%f268, %f266;
	mul.f32 	%f269, %f268, %f267;
	add.s64 	%rd104, %rd6, %rd102;
	add.f32 	%f270, %f560, %f269;
	sub.f32 	%f271, %f254, %f42;
	fma.rn.f32 	%f272, %f271, 0f3BBB989D, 0f3F000000;
	cvt.sat.f32.f32 	%f273, %f272;
	fma.rm.f32 	%f274, %f273, %f261, %f260;
	add.f32 	%f275, %f274, 0fCB40007F;
	neg.f32 	%f276, %f275;
	fma.rn.f32 	%f277, %f271, 0f3FB8AA3B, %f276;
	fma.rn.f32 	%f278, %f271, 0f32A57060, %f277;
	mov.b32 	%r324, %f274;
	shl.b32 	%r325, %r324, 23;
	mov.b32 	%f279, %r325;
	ex2.approx.ftz.f32 	%f280, %f278;
	mul.f32 	%f281, %f280, %f279;
	add.f32 	%f282, %f270, %f281;
	sub.f32 	%f283, %f255, %f42;
	fma.rn.f32 	%f284, %f283, 0f3BBB989D, 0f3F000000;
	cvt.sat.f32.f32 	%f285, %f284;
	fma.rm.f32 	%f286, %f285, %f261, %f260;
	add.f32 	%f287, %f286, 0fCB40007F;
	neg.f32 	%f288, %f287;
	fma.rn.f32 	%f289, %f283, 0f3FB8AA3B, %f288;
	fma.rn.f32 	%f290, %f283, 0f32A57060, %f289;
	mov.b32 	%r326, %f286;
	shl.b32 	%r327, %r326, 23;
	mov.b32 	%f291, %r327;
	ex2.approx.ftz.f32 	%f292, %f290;
	mul.f32 	%f293, %f292, %f291;
	add.f32 	%f294, %f282, %f293;
	sub.f32 	%f295, %f256, %f42;
	fma.rn.f32 	%f296, %f295, 0f3BBB989D, 0f3F000000;
	cvt.sat.f32.f32 	%f297, %f296;
	fma.rm.f32 	%f298, %f297, %f261, %f260;
	add.f32 	%f299, %f298, 0fCB40007F;
	neg.f32 	%f300, %f299;
	fma.rn.f32 	%f301, %f295, 0f3FB8AA3B, %f300;
	fma.rn.f32 	%f302, %f295, 0f32A57060, %f301;
	mov.b32 	%r328, %f298;
	shl.b32 	%r329, %r328, 23;
	mov.b32 	%f303, %r329;
	ex2.approx.ftz.f32 	%f304, %f302;
	mul.f32 	%f305, %f304, %f303;
	st.local.v4.f32 	[%rd104], {%f269, %f281, %f293, %f305};
	add.f32 	%f560, %f294, %f305;
	add.s32 	%r397, %r397, 4;
	and.b32  	%r398, %r78, 60;
	setp.ne.s32 	%p95, %r397, %r398;
	@%p95 bra 	$L__BB0_127;
$L__BB0_128:
	setp.eq.s32 	%p96, %r88, 0;
	@%p96 bra 	$L__BB0_132;
	setp.eq.s32 	%p97, %r88, 1;
	mul.wide.u32 	%rd105, %r398, 4;
	add.s64 	%rd15, %rd5, %rd105;
	ld.local.f32 	%f306, [%rd15];
	sub.f32 	%f307, %f306, %f42;
	fma.rn.f32 	%f308, %f307, 0f3BBB989D, 0f3F000000;
	cvt.sat.f32.f32 	%f309, %f308;
	mov.f32 	%f310, 0f4B400001;
	mov.f32 	%f311, 0f437C0000;
	fma.rm.f32 	%f312, %f309, %f311, %f310;
	add.f32 	%f313, %f312, 0fCB40007F;
	neg.f32 	%f314, %f313;
	fma.rn.f32 	%f315, %f307, 0f3FB8AA3B, %f314;
	fma.rn.f32 	%f316, %f307, 0f32A57060, %f315;
	mov.b32 	%r330, %f312;
	shl.b32 	%r331, %r330, 23;
	mov.b32 	%f317, %r331;
	ex2.approx.ftz.f32 	%f318, %f316;
	mul.f32 	%f319, %f318, %f317;
	add.s64 	%rd16, %rd6, %rd105;
	st.local.f32 	[%rd16], %f319;
	add.f32 	%f560, %f560, %f319;
	@%p97 bra 	$L__BB0_132;
	setp.eq.s32 	%p98, %r88, 2;
	ld.local.f32 	%f320, [%rd15+4];
	sub.f32 	%f321, %f320, %f42;
	fma.rn.f32 	%f322, %f321, 0f3BBB989D, 0f3F000000;
	cvt.sat.f32.f32 	%f323, %f322;
	mov.f32 	%f324, 0f4B400001;
	mov.f32 	%f325, 0f437C0000;
	fma.rm.f32 	%f326, %f323, %f325, %f324;
	add.f32 	%f327, %f326, 0fCB40007F;
	neg.f32 	%f328, %f327;
	fma.rn.f32 	%f329, %f321, 0f3FB8AA3B, %f328;
	fma.rn.f32 	%f330, %f321, 0f32A57060, %f329;
	mov.b32 	%r332, %f326;
	shl.b32 	%r333, %r332, 23;
	mov.b32 	%f331, %r333;
	ex2.approx.ftz.f32 	%f332, %f330;
	mul.f32 	%f333, %f332, %f331;
	st.local.f32 	[%rd16+4], %f333;
	add.f32 	%f560, %f560, %f333;
	@%p98 bra 	$L__BB0_132;
	ld.local.f32 	%f334, [%rd15+8];
	sub.f32 	%f335, %f334, %f42;
	fma.rn.f32 	%f336, %f335, 0f3BBB989D, 0f3F000000;
	cvt.sat.f32.f32 	%f337, %f336;
	mov.f32 	%f338, 0f4B400001;
	mov.f32 	%f339, 0f437C0000;
	fma.rm.f32 	%f340, %f337, %f339, %f338;
	add.f32 	%f341, %f340, 0fCB40007F;
	neg.f32 	%f342, %f341;
	fma.rn.f32 	%f343, %f335, 0f3FB8AA3B, %f342;
	fma.rn.f32 	%f344, %f335, 0f32A57060, %f343;
	mov.b32 	%r334, %f340;
	shl.b32 	%r335, %r334, 23;
	mov.b32 	%f345, %r335;
	ex2.approx.ftz.f32 	%f346, %f344;
	mul.f32 	%f347, %f346, %f345;
	st.local.f32 	[%rd16+8], %f347;
	add.f32 	%f560, %f560, %f347;
$L__BB0_132:
	add.f32 	%f53, %f556, %f560;
	setp.leu.f32 	%p99, %f53, 0f00000000;
	@%p99 bra 	$L__BB0_164;
	div.rn.f32 	%f54, %f556, %f53;
	mul.wide.u32 	%rd106, %r379, 256;
	add.s64 	%rd17, %rd3, %rd106;
	@%p50 bra 	$L__BB0_147;
	setp.lt.u32 	%p101, %r59, 15;
	mov.b32 	%r400, 0;
	@%p101 bra 	$L__BB0_137;
	mov.b32 	%r407, 0;
$L__BB0_136:
	.pragma "nounroll";
	mul.wide.u32 	%rd107, %r407, 4;
	add.s64 	%rd108, %rd17, %rd107;
	ld.local.v4.f32 	{%f348, %f349, %f350, %f351}, [%rd108];
	mul.f32 	%f352, %f54, %f348;
	mul.f32 	%f353, %f54, %f349;
	mul.f32 	%f354, %f54, %f350;
	mul.f32 	%f355, %f54, %f351;
	st.local.v4.f32 	[%rd108], {%f352, %f353, %f354, %f355};
	ld.local.v4.f32 	{%f356, %f357, %f358, %f359}, [%rd108+16];
	mul.f32 	%f360, %f54, %f356;
	mul.f32 	%f361, %f54, %f357;
	mul.f32 	%f362, %f54, %f358;
	mul.f32 	%f363, %f54, %f359;
	st.local.v4.f32 	[%rd108+16], {%f360, %f361, %f362, %f363};
	ld.local.v4.f32 	{%f364, %f365, %f366, %f367}, [%rd108+32];
	mul.f32 	%f368, %f54, %f364;
	mul.f32 	%f369, %f54, %f365;
	mul.f32 	%f370, %f54, %f366;
	mul.f32 	%f371, %f54, %f367;
	st.local.v4.f32 	[%rd108+32], {%f368, %f369, %f370, %f371};
	ld.local.v4.f32 	{%f372, %f373, %f374, %f375}, [%rd108+48];
	mul.f32 	%f376, %f54, %f372;
	mul.f32 	%f377, %f54, %f373;
	mul.f32 	%f378, %f54, %f374;
	mul.f32 	%f379, %f54, %f375;
	st.local.v4.f32 	[%rd108+48], {%f376, %f377, %f378, %f379};
	add.s32 	%r407, %r407, 16;
	setp.eq.s32 	%p102, %r407, %r66;
	mov.u32 	%r400, %r66;
	@%p102 bra 	$L__BB0_137;
	bra.uni 	$L__BB0_136;
$L__BB0_137:
	setp.eq.s32 	%p103, %r63, 0;
	@%p103 bra 	$L__BB0_147;
	setp.lt.u32 	%p104, %r64, 7;
	@%p104 bra 	$L__BB0_140;
	mul.wide.u32 	%rd109, %r400, 4;
	add.s64 	%rd110, %rd17, %rd109;
	ld.local.f32 	%f380, [%rd110];
	mul.f32 	%f381, %f54, %f380;
	st.local.f32 	[%rd110], %f381;
	ld.local.f32 	%f382, [%rd110+4];
	mul.f32 	%f383, %f54, %f382;
	st.local.f32 	[%rd110+4], %f383;
	ld.local.f32 	%f384, [%rd110+8];
	mul.f32 	%f385, %f54, %f384;
	st.local.f32 	[%rd110+8], %f385;
	ld.local.f32 	%f386, [%rd110+12];
	mul.f32 	%f387, %f54, %f386;
	st.local.f32 	[%rd110+12], %f387;
	ld.local.f32 	%f388, [%rd110+16];
	mul.f32 	%f389, %f54, %f388;
	st.local.f32 	[%rd110+16], %f389;
	ld.local.f32 	%f390, [%rd110+20];
	mul.f32 	%f391, %f54, %f390;
	st.local.f32 	[%rd110+20], %f391;
	ld.local.f32 	%f392, [%rd110+24];
	mul.f32 	%f393, %f54, %f392;
	st.local.f32 	[%rd110+24], %f393;
	ld.local.f32 	%f394, [%rd110+28];
	mul.f32 	%f395, %f54, %f394;
	st.local.f32 	[%rd110+28], %f395;
	add.s32 	%r400, %r400, 8;
$L__BB0_140:
	setp.eq.s32 	%p105, %r60, 0;
	@%p105 bra 	$L__BB0_147;
	setp.lt.u32 	%p106, %r61, 3;
	@%p106 bra 	$L__BB0_143;
	mul.wide.u32 	%rd111, %r400, 4;
	add.s64 	%rd112, %rd17, %rd111;
	ld.local.f32 	%f396, [%rd112];
	mul.f32 	%f397, %f54, %f396;
	st.local.f32 	[%rd112], %f397;
	ld.local.f32 	%f398, [%rd112+4];
	mul.f32 	%f399, %f54, %f398;
	st.local.f32 	[%rd112+4], %f399;
	ld.local.f32 	%f400, [%rd112+8];
	mul.f32 	%f401, %f54, %f400;
	st.local.f32 	[%rd112+8], %f401;
	ld.local.f32 	%f402, [%rd112+12];
	mul.f32 	%f403, %f54, %f402;
	st.local.f32 	[%rd112+12], %f403;
	add.s32 	%r400, %r400, 4;
$L__BB0_143:
	setp.eq.s32 	%p107, %r62, 0;
	@%p107 bra 	$L__BB0_147;
	setp.eq.s32 	%p108, %r62, 1;
	mul.wide.u32 	%rd113, %r400, 4;
	add.s64 	%rd18, %rd17, %rd113;
	ld.local.f32 	%f404, [%rd18];
	mul.f32 	%f405, %f54, %f404;
	st.local.f32 	[%rd18], %f405;
	@%p108 bra 	$L__BB0_147;
	setp.eq.s32 	%p109, %r62, 2;
	ld.local.f32 	%f406, [%rd18+4];
	mul.f32 	%f407, %f54, %f406;
	st.local.f32 	[%rd18+4], %f407;
	@%p109 bra 	$L__BB0_147;
	ld.local.f32 	%f408, [%rd18+8];
	mul.f32 	%f409, %f54, %f408;
	st.local.f32 	[%rd18+8], %f409;
$L__BB0_147:
	@%p59 bra 	$L__BB0_164;
	@%p50 bra 	$L__BB0_164;
	mov.b32 	%r402, 0;
$L__BB0_150:
	setp.lt.u32 	%p112, %r59, 15;
	mul.wide.u32 	%rd114, %r402, 4;
	add.s64 	%rd115, %rd6, %rd114;
	ld.local.f32 	%f410, [%rd115];
	div.rn.f32 	%f55, %f410, %f53;
	shl.b32 	%r340, %r402, 6;
	add.s32 	%r135, %r340, %r86;
	mov.b32 	%r405, 0;
	@%p112 bra 	$L__BB0_153;
	mov.b32 	%r403, 0;
$L__BB0_152:
	.pragma "nounroll";
	add.s32 	%r342, %r135, %r403;
	shl.b32 	%r343, %r342, 2;
	mov.u32 	%r344, smem;
	add.s32 	%r345, %r344, %r343;
	ld.shared.v4.f32 	{%f411, %f412, %f413, %f414}, [%r345+24576];
	mul.wide.u32 	%rd116, %r403, 4;
	add.s64 	%rd117, %rd17, %rd116;
	ld.local.v4.f32 	{%f415, %f416, %f417, %f418}, [%rd117];
	fma.rn.f32 	%f419, %f55, %f411, %f415;
	fma.rn.f32 	%f420, %f55, %f412, %f416;
	fma.rn.f32 	%f421, %f55, %f413, %f417;
	fma.rn.f32 	%f422, %f55, %f414, %f418;
	st.local.v4.f32 	[%rd117], {%f419, %f420, %f421, %f422};
	ld.shared.v4.f32 	{%f423, %f424, %f425, %f426}, [%r345+24592];
	ld.local.v4.f32 	{%f427, %f428, %f429, %f430}, [%rd117+16];
	fma.rn.f32 	%f431, %f55, %f423, %f427;
	fma.rn.f32 	%f432, %f55, %f424, %f428;
	fma.rn.f32 	%f433, %f55, %f425, %f429;
	fma.rn.f32 	%f434, %f55, %f426, %f430;
	st.local.v4.f32 	[%rd117+16], {%f431, %f432, %f433, %f434};
	ld.shared.v4.f32 	{%f435, %f436, %f437, %f438}, [%r345+24608];
	ld.local.v4.f32 	{%f439, %f440, %f441, %f442}, [%rd117+32];
	fma.rn.f32 	%f443, %f55, %f435, %f439;
	fma.rn.f32 	%f444, %f55, %f436, %f440;
	fma.rn.f32 	%f445, %f55, %f437, %f441;
	fma.rn.f32 	%f446, %f55, %f438, %f442;
	st.local.v4.f32 	[%rd117+32], {%f443, %f444, %f445, %f446};
	ld.shared.v4.f32 	{%f447, %f448, %f449, %f450}, [%r345+24624];
	ld.local.v4.f32 	{%f451, %f452, %f453, %f454}, [%rd117+48];
	fma.rn.f32 	%f455, %f55, %f447, %f451;
	fma.rn.f32 	%f456, %f55, %f448, %f452;
	fma.rn.f32 	%f457, %f55, %f449, %f453;
	fma.rn.f32 	%f458, %f55, %f450, %f454;
	st.local.v4.f32 	[%rd117+48], {%f455, %f456, %f457, %f458};
	add.s32 	%r403, %r403, 16;
	setp.ne.s32 	%p113, %r403, %r66;
	mov.u32 	%r405, %r66;
	@%p113 bra 	$L__BB0_152;
$L__BB0_153:
	setp.eq.s32 	%p114, %r63, 0;
	@%p114 bra 	$L__BB0_163;
	setp.lt.u32 	%p115, %r64, 7;
	@%p115 bra 	$L__BB0_156;
	add.s32 	%r346, %r135, %r405;
	shl.b32 	%r347, %r346, 2;
	mov.u32 	%r348, smem;
	add.s32 	%r349, %r348, %r347;
	ld.shared.f32 	%f459, [%r349+24576];
	mul.wide.u32 	%rd118, %r405, 4;
	add.s64 	%rd119, %rd17, %rd118;
	ld.local.f32 	%f460, [%rd119];
	fma.rn.f32 	%f461, %f55, %f459, %f460;
	st.local.f32 	[%rd119], %f461;
	ld.shared.f32 	%f462, [%r349+24580];
	ld.local.f32 	%f463, [%rd119+4];
	fma.rn.f32 	%f464, %f55, %f462, %f463;
	st.local.f32 	[%rd119+4], %f464;
	ld.shared.f32 	%f465, [%r349+24584];
	ld.local.f32 	%f466, [%rd119+8];
	fma.rn.f32 	%f467, %f55, %f465, %f466;
	st.local.f32 	[%rd119+8], %f467;
	ld.shared.f32 	%f468, [%r349+24588];
	ld.local.f32 	%f469, [%rd119+12];
	fma.rn.f32 	%f470, %f55, %f468, %f469;
	st.local.f32 	[%rd119+12], %f470;
	ld.shared.f32 	%f471, [%r349+24592];
	ld.local.f32 	%f472, [%rd119+16];
	fma.rn.f32 	%f473, %f55, %f471, %f472;
	st.local.f32 	[%rd119+16], %f473;
	ld.shared.f32 	%f474, [%r349+24596];
	ld.local.f32 	%f475, [%rd119+20];
	fma.rn.f32 	%f476, %f55, %f474, %f475;
	st.local.f32 	[%rd119+20], %f476;
	ld.shared.f32 	%f477, [%r349+24600];
	ld.local.f32 	%f478, [%rd119+24];
	fma.rn.f32 	%f479, %f55, %f477, %f478;
	st.local.f32 	[%rd119+24], %f479;
	ld.shared.f32 	%f480, [%r349+24604];
	ld.local.f32 	%f481, [%rd119+28];
	fma.rn.f32 	%f482, %f55, %f480, %f481;
	st.local.f32 	[%rd119+28], %f482;
	add.s32 	%r405, %r405, 8;
$L__BB0_156:
	setp.eq.s32 	%p116, %r60, 0;
	@%p116 bra 	$L__BB0_163;
	setp.lt.u32 	%p117, %r61, 3;
	@%p117 bra 	$L__BB0_159;
	add.s32 	%r350, %r135, %r405;
	shl.b32 	%r351, %r350, 2;
	mov.u32 	%r352, smem;
	add.s32 	%r353, %r352, %r351;
	ld.shared.f32 	%f483, [%r353+24576];
	mul.wide.u32 	%rd120, %r405, 4;
	add.s64 	%rd121, %rd17, %rd120;
	ld.local.f32 	%f484, [%rd121];
	fma.rn.f32 	%f485, %f55, %f483, %f484;
	st.local.f32 	[%rd121], %f485;
	ld.shared.f32 	%f486, [%r353+24580];
	ld.local.f32 	%f487, [%rd121+4];
	fma.rn.f32 	%f488, %f55, %f486, %f487;
	st.local.f32 	[%rd121+4], %f488;
	ld.shared.f32 	%f489, [%r353+24584];
	ld.local.f32 	%f490, [%rd121+8];
	fma.rn.f32 	%f491, %f55, %f489, %f490;
	st.local.f32 	[%rd121+8], %f491;
	ld.shared.f32 	%f492, [%r353+24588];
	ld.local.f32 	%f493, [%rd121+12];
	fma.rn.f32 	%f494, %f55, %f492, %f493;
	st.local.f32 	[%rd121+12], %f494;
	add.s32 	%r405, %r405, 4;
$L__BB0_159:
	setp.eq.s32 	%p118, %r62, 0;
	@%p118 bra 	$L__BB0_163;
	setp.eq.s32 	%p119, %r62, 1;
	add.s32 	%r354, %r135, %r405;
	shl.b32 	%r355, %r354, 2;
	mov.u32 	%r356, smem;
	add.s32 	%r357, %r356, %r355;
	add.s32 	%r143, %r357, 24576;
	ld.shared.f32 	%f495, [%r357+24576];
	mul.wide.u32 	%rd122, %r405, 4;
	add.s64 	%rd19, %rd17, %rd122;
	ld.local.f32 	%f496, [%rd19];
	fma.rn.f32 	%f497, %f55, %f495, %f496;
	st.local.f32 	[%rd19], %f497;
	@%p119 bra 	$L__BB0_163;
	setp.eq.s32 	%p120, %r62, 2;
	ld.shared.f32 	%f498, [%r143+4];
	ld.local.f32 	%f499, [%rd19+4];
	fma.rn.f32 	%f500, %f55, %f498, %f499;
	st.local.f32 	[%rd19+4], %f500;
	@%p120 bra 	$L__BB0_163;
	ld.shared.f32 	%f501, [%r143+8];
	ld.local.f32 	%f502, [%rd19+8];
	fma.rn.f32 	%f503, %f55, %f501, %f502;
	st.local.f32 	[%rd19+8], %f503;
$L__BB0_163:
	add.s32 	%r402, %r402, 1;
	setp.eq.s32 	%p121, %r402, %r78;
	@%p121 bra 	$L__BB0_164;
	bra.uni 	$L__BB0_150;
$L__BB0_164:
	st.shared.f32 	[%r116], %f42;
	st.shared.f32 	[%r117], %f53;
$L__BB0_165:
	add.s32 	%r379, %r379, 1;
	setp.ne.s32 	%p122, %r379, %r43;
	@%p122 bra 	$L__BB0_38;
$L__BB0_166:
	bar.sync 	0;
	add.s32 	%r376, %r376, 32;
	setp.lt.s32 	%p123, %r376, %r165;
	add.s32 	%r375, %r375, -32;
	xor.b32  	%r377, %r377, 1;
	@%p123 bra 	$L__BB0_33;
	bra.uni 	$L__BB0_51;

}


// ===== COMPILED SASS (sm_100) =====

	.target	sm_100

	.elftype	@"ET_EXEC"


//--------------------- .note.nv.tkinfo           --------------------------
	.section	.note.nv.tkinfo,"",@"SHT_NOTE"
	.sectionflags	@"SHF_NOTE_NV_TKINFO"
	.tkinfo
        /*0018*/ 	.word	0x00000002
        /*0030*/ 	.string	""
        /*0030*/ 	.string	"ptxas"
        /*0030*/ 	.string	"Cuda compilation tools, release 13.0, V13.0.88"
        /*0030*/ 	.string	"Build cuda_13.0.r13.0/compiler.36424714_0"
        /*0030*/ 	.string	"-arch sm_100 -m 64 "



//--------------------- .note.nv.cuinfo           --------------------------
	.section	.note.nv.cuinfo,"",@"SHT_NOTE"
	.sectionflags	@"SHF_NOTE_NV_CUINFO"
        /*0018*/ 	.short	0x0002
        /*001a*/ 	.short	0x0064
        /*001c*/ 	.short	0x0082
	.zero		2


//--------------------- .nv.info                  --------------------------
	.section	.nv.info,"",@"SHT_CUDA_INFO"
	.align	4


	//----- nvinfo : EIATTR_REGCOUNT
	.align		4
        /*0000*/ 	.byte	0x04, 0x2f
        /*0002*/ 	.short	(.L_1 - .L_0)
	.align		4
.L_0:
        /*0004*/ 	.word	index@(_Z36flashattn_forward_fused_kernel_5_4_2PKfS0_S0_Pfiiif)
        /*0008*/ 	.word	0x00000027


	//----- nvinfo : EIATTR_FRAME_SIZE
	.align		4
.L_1:
        /*000c*/ 	.byte	0x04, 0x11
        /*000e*/ 	.short	(.L_3 - .L_2)
	.align		4
.L_2:
        /*0010*/ 	.word	index@($__internal_0_$__cuda_sm3x_div_rn_noftz_f32_slowpath)
        /*0014*/ 	.word	0x00002200


	//----- nvinfo : EIATTR_FRAME_SIZE
	.align		4
.L_3:
        /*0018*/ 	.byte	0x04, 0x11
        /*001a*/ 	.short	(.L_5 - .L_4)
	.align		4
.L_4:
        /*001c*/ 	.word	index@(_Z36flashattn_forward_fused_kernel_5_4_2PKfS0_S0_Pfiiif)
        /*0020*/ 	.word	0x00002200


	//----- nvinfo : EIATTR_MIN_STACK_SIZE
	.align		4
.L_5:
        /*0024*/ 	.byte	0x04, 0x12
        /*0026*/ 	.short	(.L_7 - .L_6)
	.align		4
.L_6:
        /*0028*/ 	.word	index@(_Z36flashattn_forward_fused_kernel_5_4_2PKfS0_S0_Pfiiif)
        /*002c*/ 	.word	0x00002200
.L_7:


//--------------------- .nv.compat                --------------------------
	.section	.nv.compat,"",@"SHT_CUDA_COMPAT_INFO"
	.align	4
        /*0000*/ 	.byte	0x02, 0x09, 0x00, 0x00, 0x02, 0x02, 0x01, 0x00, 0x02, 0x05, 0x05, 0x00, 0x03, 0x07, 0x01, 0x01
        /*0010*/ 	.byte	0x02, 0x03, 0x00, 0x00, 0x02, 0x06, 0x01, 0x00, 0x04, 0x0b, 0x08, 0x00, 0x01, 0x00, 0x00, 0x00
        /*0020*/ 	.byte	0x00, 0x00, 0x00, 0x00


//--------------------- .nv.info._Z36flashattn_forward_fused_kernel_5_4_2PKfS0_S0_Pfiiif --------------------------
	.section	.nv.info._Z36flashattn_forward_fused_kernel_5_4_2PKfS0_S0_Pfiiif,"",@"SHT_CUDA_INFO"
	.sectionflags	@""
	.align	4


	//----- nvinfo : EIATTR_CUDA_API_VERSION
	.align		4
        /*0000*/ 	.byte	0x04, 0x37
        /*0002*/ 	.short	(.L_9 - .L_8)
.L_8:
        /*0004*/ 	.word	0x00000082


	//----- nvinfo : EIATTR_KPARAM_INFO
	.align		4
.L_9:
        /*0008*/ 	.byte	0x04, 0x17
        /*000a*/ 	.short	(.L_11 - .L_10)
.L_10:
        /*000c*/ 	.word	0x00000000
        /*0010*/ 	.short	0x0007
        /*0012*/ 	.short	0x002c
        /*0014*/ 	.byte	0x00, 0xf0, 0x11, 0x00


	//----- nvinfo : EIATTR_KPARAM_INFO
	.align		4
.L_11:
        /*0018*/ 	.byte	0x04, 0x17
        /*001a*/ 	.short	(.L_13 - .L_12)
.L_12:
        /*001c*/ 	.word	0x00000000
        /*0020*/ 	.short	0x0006
        /*0022*/ 	.short	0x0028
        /*0024*/ 	.byte	0x00, 0xf0, 0x11, 0x00


	//----- nvinfo : EIATTR_KPARAM_INFO
	.align		4
.L_13:
        /*0028*/ 	.byte	0x04, 0x17
        /*002a*/ 	.short	(.L_15 - .L_14)
.L_14:
        /*002c*/ 	.word	0x00000000
        /*0030*/ 	.short	0x0005
        /*0032*/ 	.short	0x0024
        /*0034*/ 	.byte	0x00, 0xf0, 0x11, 0x00


	//----- nvinfo : EIATTR_KPARAM_INFO
	.align		4
.L_15:
        /*0038*/ 	.byte	0x04, 0x17
        /*003a*/ 	.short	(.L_17 - .L_16)
.L_16:
        /*003c*/ 	.word	0x00000000
        /*0040*/ 	.short	0x0004
        /*0042*/ 	.short	0x0020
        /*0044*/ 	.byte	0x00, 0xf0, 0x11, 0x00


	//----- nvinfo : EIATTR_KPARAM_INFO
	.align		4
.L_17:
        /*0048*/ 	.byte	0x04, 0x17
        /*004a*/ 	.short	(.L_19 - .L_18)
.L_18:
        /*004c*/ 	.word	0x00000000
        /*0050*/ 	.short	0x0003
        /*0052*/ 	.short	0x0018
        /*0054*/ 	.byte	0x00, 0xf5, 0x21, 0x00


	//----- nvinfo : EIATTR_KPARAM_INFO
	.align		4
.L_19:
        /*0058*/ 	.byte	0x04, 0x17
        /*005a*/ 	.short	(.L_21 - .L_20)
.L_20:
        /*005c*/ 	.word	0x00000000
        /*0060*/ 	.short	0x0002
        /*0062*/ 	.short	0x0010
        /*0064*/ 	.byte	0x00, 0xf5, 0x21, 0x00


	//----- nvinfo : EIATTR_KPARAM_INFO
	.align		4
.L_21:
        /*0068*/ 	.byte	0x04, 0x17
        /*006a*/ 	.short	(.L_23 - .L_22)
.L_22:
        /*006c*/ 	.word	0x00000000
        /*0070*/ 	.short	0x0001
        /*0072*/ 	.short	0x0008
        /*0074*/ 	.byte	0x00, 0xf5, 0x21, 0x00


	//----- nvinfo : EIATTR_KPARAM_INFO
	.align		4
.L_23:
        /*0078*/ 	.byte	0x04, 0x17
        /*007a*/ 	.short	(.L_25 - .L_24)
.L_24:
        /*007c*/ 	.word	0x00000000
        /*0080*/ 	.short	0x0000
        /*0082*/ 	.short	0x0000
        /*0084*/ 	.byte	0x00, 0xf5, 0x21, 0x00


	//----- nvinfo : EIATTR_SPARSE_MMA_MASK
	.align		4
.L_25:
        /*0088*/ 	.byte	0x03, 0x50
        /*008a*/ 	.short	0x0000


	//----- nvinfo : EIATTR_MAXREG_COUNT
	.align		4
        /*008c*/ 	.byte	0x03, 0x1b
        /*008e*/ 	.short	0x00ff


	//----- nvinfo : EIATTR_NUM_BARRIERS
	.align		4
        /*0090*/ 	.byte	0x02, 0x4c
        /*0092*/ 	.byte	0x01
	.zero		1


	//----- nvinfo : EIATTR_MERCURY_ISA_VERSION
	.align		4
        /*0094*/ 	.byte	0x03, 0x5f
        /*0096*/ 	.short	0x0101


	//----- nvinfo : EIATTR_UNUSED_LOAD_BYTE_OFFSET
	.align		4
        /*0098*/ 	.byte	0x04, 0x44
        /*009a*/ 	.short	(.L_27 - .L_26)


	//   ....[0]....
.L_26:
        /*009c*/ 	.word	0x00002d10
        /*00a0*/ 	.word	0x00000fff


	//   ....[1]....
        /*00a4*/ 	.word	0x00004fc0
        /*00a8*/ 	.word	0x00000fff


	//----- nvinfo : EIATTR_VRC_CTA_INIT_COUNT
	.align		4
.L_27:
        /*00ac*/ 	.byte	0x02, 0x4a
	.zero		1
	.zero		1


	//----- nvinfo : EIATTR_EXIT_INSTR_OFFSETS
	.align		4
        /*00b0*/ 	.byte	0x04, 0x1c
        /*00b2*/ 	.short	(.L_29 - .L_28)


	//   ....[0]....
.L_28:
        /*00b4*/ 	.word	0x00000060


	//   ....[1]....
        /*00b8*/ 	.word	0x000000d0


	//   ....[2]....
        /*00bc*/ 	.word	0x00005230


	//   ....[3]....
        /*00c0*/ 	.word	0x000059a0


	//----- nvinfo : EIATTR_CRS_STACK_SIZE
	.align		4
.L_29:
        /*00c4*/ 	.byte	0x04, 0x1e
        /*00c6*/ 	.short	(.L_31 - .L_30)
.L_30:
        /*00c8*/ 	.word	0x00000000


	//----- nvinfo : EIATTR_CBANK_PARAM_SIZE
	.align		4
.L_31:
        /*00cc*/ 	.byte	0x03, 0x19
        /*00ce*/ 	.short	0x0030


	//----- nvinfo : EIATTR_PARAM_CBANK
	.align		4
        /*00d0*/ 	.byte	0x04, 0x0a
        /*00d2*/ 	.short	(.L_33 - .L_32)
	.align		4
.L_32:
        /*00d4*/ 	.word	index@(.nv.constant0._Z36flashattn_forward_fused_kernel_5_4_2PKfS0_S0_Pfiiif)
        /*00d8*/ 	.short	0x0380
        /*00da*/ 	.short	0x0030


	//----- nvinfo : EIATTR_SW_WAR
	.align		4
.L_33:
        /*00dc*/ 	.byte	0x04, 0x36
        /*00de*/ 	.short	(.L_35 - .L_34)
.L_34:
        /*00e0*/ 	.word	0x00000008
.L_35:


//--------------------- .nv.callgraph             --------------------------
	.section	.nv.callgraph,"",@"SHT_CUDA_CALLGRAPH"
	.align	4
	.sectionentsize	8
	.align		4
        /*0000*/ 	.word	0x00000000
	.align		4
        /*0004*/ 	.word	0xffffffff
	.align		4
        /*0008*/ 	.word	0x00000000
	.align		4
        /*000c*/ 	.word	0xfffffffe
	.align		4
        /*0010*/ 	.word	0x00000000
	.align		4
        /*0014*/ 	.word	0xfffffffd
	.align		4
        /*0018*/ 	.word	0x00000000
	.align		4
        /*001c*/ 	.word	0xfffffffc


//--------------------- .text._Z36flashattn_forward_fused_kernel_5_4_2PKfS0_S0_Pfiiif --------------------------
	.section	.text._Z36flashattn_forward_fused_kernel_5_4_2PKfS0_S0_Pfiiif,"ax",@progbits
	.align	128
        .global         _Z36flashattn_forward_fused_kernel_5_4_2PKfS0_S0_Pfiiif
        .type           _Z36flashattn_forward_fused_kernel_5_4_2PKfS0_S0_Pfiiif,@function
        .size           _Z36flashattn_forward_fused_kernel_5_4_2PKfS0_S0_Pfiiif,(.L_x_111 - _Z36flashattn_forward_fused_kernel_5_4_2PKfS0_S0_Pfiiif)
        .other          _Z36flashattn_forward_fused_kernel_5_4_2PKfS0_S0_Pfiiif,@"STO_CUDA_ENTRY STV_DEFAULT"
_Z36flashattn_forward_fused_kernel_5_4_2PKfS0_S0_Pfiiif:
.text._Z36flashattn_forward_fused_kernel_5_4_2PKfS0_S0_Pfiiif:
[----:B------:R-:W0:Y:S01]  /*0000*/  LDC R1, c[0x0][0x37c] ;  /* 0x0000df00ff017b82 */ /* 0x000e220000000800 */
[----:B------:R-:W1:Y:S01]  /*0010*/  LDCU UR4, c[0x0][0x3a8] ;  /* 0x00007500ff0477ac */ /* 0x000e620008000800 */
[----:B0-----:R-:W-:-:S05]  /*0020*/  VIADD R1, R1, 0xffffde00 ;  /* 0xffffde0001017836 */ /* 0x001fca0000000000 */
[----:B------:R-:W-:Y:S01]  /*0030*/  R2UR UR16, R1 ;  /* 0x00000000011072ca */ /* 0x000fe200000e0000 */
[----:B-1----:R-:W-:-:S05]  /*0040*/  IMAD.U32 R2, RZ, RZ, UR4 ;  /* 0x00000004ff027e24 */ /* 0x002fca000f8e00ff */
[----:B------:R-:W-:-:S13]  /*0050*/  ISETP.GT.AND P0, PT, R2, 0x40, PT ;  /* 0x000000400200780c */ /* 0x000fda0003f04270 */
[----:B------:R-:W-:Y:S05]  /*0060*/  @P0 EXIT ;  /* 0x000000000000094d */ /* 0x000fea0003800000 */
[----:B------:R-:W0:Y:S08]  /*0070*/  S2UR UR7, SR_CTAID.X ;  /* 0x00000000000779c3 */ /* 0x000e300000002500 */
[----:B------:R-:W1:Y:S08]  /*0080*/  LDC.64 R4, c[0x0][0x3a0] ;  /* 0x0000e800ff047b82 */ /* 0x000e700000000a00 */
[----:B------:R-:W2:Y:S01]  /*0090*/  S2UR UR4, SR_CTAID.Y ;  /* 0x00000000000479c3 */ /* 0x000ea20000002600 */
[----:B0-----:R-:W-:-:S06]  /*00a0*/  USHF.L.U32 UR7, UR7, 0x5, URZ ;  /* 0x0000000507077899 */ /* 0x001fcc00080006ff */
[----:B-1----:R-:W-:-:S04]  /*00b0*/  ISETP.LE.AND P0, PT, R5, UR7, PT ;  /* 0x0000000705007c0c */ /* 0x002fc8000bf03270 */
[----:B--2---:R-:W-:-:S13]  /*00c0*/  ISETP.LE.OR P0, PT, R4, UR4, P0 ;  /* 0x0000000404007c0c */ /* 0x004fda0008703670 */
[----:B------:R-:W-:Y:S05]  /*00d0*/  @P0 EXIT ;  /* 0x000000000000094d */ /* 0x000fea0003800000 */
[----:B------:R-:W-:Y:S01]  /*00e0*/  IMAD.WIDE.U32 R4, R5, UR4, RZ ;  /* 0x0000000405047c25 */ /* 0x000fe2000f8e00ff */
[----:B------:R-:W0:Y:S01]  /*00f0*/  S2R R0, SR_TID.X ;  /* 0x0000000000007919 */ /* 0x000e220000002100 */
[----:B------:R-:W-:Y:S01]  /*0100*/  SHF.R.S32.HI R3, RZ, 0x1f, R2 ;  /* 0x0000001fff037819 */ /* 0x000fe20000011402 */
[----:B------:R-:W1:Y:S01]  /*0110*/  LDCU UR17, c[0x0][0x360] ;  /* 0x00006c00ff1177ac */ /* 0x000e620008000800 */
[----:B------:R-:W-:Y:S01]  /*0120*/  BSSY.RECONVERGENT B0, `(.L_x_0) ;  /* 0x00000fb000007945 */ /* 0x000fe20003800200 */
[----:B------:R-:W-:Y:S02]  /*0130*/  R2UR UR9, R5 ;  /* 0x00000000050972ca */ /* 0x000fe400000e0000 */
[----:B------:R-:W-:Y:S01]  /*0140*/  R2UR UR8, R4 ;  /* 0x00000000040872ca */ /* 0x000fe200000e0000 */
[----:B------:R-:W2:Y:S01]  /*0150*/  LDCU.64 UR14, c[0x0][0x358] ;  /* 0x00006b00ff0e77ac */ /* 0x000ea20008000a00 */
[----:B------:R-:W3:Y:S01]  /*0160*/  LDCU UR12, c[0x0][0x3a8] ;  /* 0x00007500ff0c77ac */ /* 0x000ee20008000800 */
[----:B------:R-:W4:Y:S08]  /*0170*/  LDCU UR13, c[0x0][0x3a8] ;  /* 0x00007500ff0d77ac */ /* 0x000f300008000800 */
[C---:B------:R-:W-:Y:S01]  /*0180*/  IMAD R4, R2.reuse, UR9, RZ ;  /* 0x0000000902047c24 */ /* 0x040fe2000f8e02ff */
[C---:B------:R-:W-:Y:S01]  /*0190*/  R2UR UR9, R2.reuse ;  /* 0x00000000020972ca */ /* 0x040fe200000e0000 */
[----:B------:R-:W1:Y:S02]  /*01a0*/  LDCU UR6, c[0x0][0x3a4] ;  /* 0x00007480ff0677ac */ /* 0x000e640008000800 */
[----:B------:R-:W-:Y:S01]  /*01b0*/  IMAD R3, R3, UR8, R4 ;  /* 0x0000000803037c24 */ /* 0x000fe2000f8e0204 */
[----:B------:R-:W1:Y:S04]  /*01c0*/  LDCU UR11, c[0x0][0x3a4] ;  /* 0x00007480ff0b77ac */ /* 0x000e680008000800 */
[----:B------:R-:W-:Y:S01]  /*01d0*/  R2UR UR10, R3 ;  /* 0x00000000030a72ca */ /* 0x000fe200000e0000 */
[----:B------:R-:W-:-:S04]  /*01e0*/  IMAD.SHL.U32 R3, R2, 0x20, RZ ;  /* 0x0000002002037824 */ /* 0x000fc800078e00ff */
[----:B------:R-:W-:Y:S01]  /*01f0*/  UIMAD.WIDE.U32 UR8, UR8, UR9, URZ ;  /* 0x00000009080872a5 */ /* 0x000fe2000f8e00ff */
[----:B0-----:R-:W-:-:S07]  /*0200*/  ISETP.GE.AND P0, PT, R0, R3, PT ;  /* 0x000000030000720c */ /* 0x001fce0003f06270 */
[----:B------:R-:W-:-:S06]  /*0210*/  UIADD3 UR10, UPT, UPT, UR9, UR10, URZ ;  /* 0x0000000a090a7290 */ /* 0x000fcc000fffe0ff */
[----:B-1234-:R-:W-:Y:S06]  /*0220*/  @P0 BRA `(.L_x_1) ;  /* 0x0000000c00a80947 */ /* 0x01efec0003800000 */
[----:B------:R-:W0:Y:S01]  /*0230*/  I2F.U32.RP R9, UR17 ;  /* 0x0000001100097d06 */ /* 0x000e220008209000 */
[----:B------:R-:W-:Y:S01]  /*0240*/  VIADD R6, R0, UR17 ;  /* 0x0000001100067c36 */ /* 0x000fe20008000000 */
[----:B------:R-:W-:Y:S01]  /*0250*/  ISETP.NE.U32.AND P2, PT, RZ, UR17, PT ;  /* 0x00000011ff007c0c */ /* 0x000fe2000bf45070 */
[----:B------:R-:W-:Y:S03]  /*0260*/  BSSY.RECONVERGENT B1, `(.L_x_2) ;  /* 0x0000051000017945 */ /* 0x000fe60003800200 */
[----:B------:R-:W-:Y:S02]  /*0270*/  ISETP.GE.U32.AND P0, PT, R6, R3, PT ;  /* 0x000000030600720c */ /* 0x000fe40003f06070 */
[----:B------:R-:W-:Y:S02]  /*0280*/  VIMNMX.U32 R7, PT, PT, R3, R6, !PT ;  /* 0x0000000603077248 */ /* 0x000fe40007fe0000 */
[----:B------:R-:W-:-:S04]  /*0290*/  SEL R8, RZ, 0x1, P0 ;  /* 0x00000001ff087807 */ /* 0x000fc80000000000 */
[----:B------:R-:W-:Y:S01]  /*02a0*/  IADD3 R7, PT, PT, R7, -R6, -R8 ;  /* 0x8000000607077210 */ /* 0x000fe20007ffe808 */
[----:B0-----:R-:W0:Y:S02]  /*02b0*/  MUFU.RCP R9, R9 ;  /* 0x0000000900097308 */ /* 0x001e240000001000 */
[----:B0-----:R-:W-:-:S06]  /*02c0*/  IADD3 R4, PT, PT, R9, 0xffffffe, RZ ;  /* 0x0ffffffe09047810 */ /* 0x001fcc0007ffe0ff */
[----:B------:R0:W1:Y:S02]  /*02d0*/  F2I.FTZ.U32.TRUNC.NTZ R5, R4 ;  /* 0x0000000400057305 */ /* 0x000064000021f000 */
[----:B0-----:R-:W-:Y:S02]  /*02e0*/  IMAD.MOV.U32 R4, RZ, RZ, RZ ;  /* 0x000000ffff047224 */ /* 0x001fe400078e00ff */
[----:B-1----:R-:W-:-:S04]  /*02f0*/  IMAD.MOV R11, RZ, RZ, -R5 ;  /* 0x000000ffff0b7224 */ /* 0x002fc800078e0a05 */
[----:B------:R-:W-:-:S04]  /*0300*/  IMAD R11, R11, UR17, RZ ;  /* 0x000000110b0b7c24 */ /* 0x000fc8000f8e02ff */
[----:B------:R-:W-:-:S06]  /*0310*/  IMAD.HI.U32 R10, R5, R11, R4 ;  /* 0x0000000b050a7227 */ /* 0x000fcc00078e0004 */
[----:B------:R-:W-:-:S05]  /*0320*/  IMAD.HI.U32 R5, R10, R7, RZ ;  /* 0x000000070a057227 */ /* 0x000fca00078e00ff */
[----:B------:R-:W-:-:S05]  /*0330*/  IADD3 R4, PT, PT, -R5, RZ, RZ ;  /* 0x000000ff05047210 */ /* 0x000fca0007ffe1ff */
[----:B------:R-:W-:-:S05]  /*0340*/  IMAD R7, R4, UR17, R7 ;  /* 0x0000001104077c24 */ /* 0x000fca000f8e0207 */
[----:B------:R-:W-:-:S13]  /*0350*/  ISETP.GE.U32.AND P0, PT, R7, UR17, PT ;  /* 0x0000001107007c0c */ /* 0x000fda000bf06070 */
[----:B------:R-:W-:Y:S02]  /*0360*/  @P0 VIADD R7, R7, -UR17 ;  /* 0x8000001107070c36 */ /* 0x000fe40008000000 */
[----:B------:R-:W-:-:S03]  /*0370*/  @P0 VIADD R5, R5, 0x1 ;  /* 0x0000000105050836 */ /* 0x000fc60000000000 */
[----:B------:R-:W-:-:S13]  /*0380*/  ISETP.GE.U32.AND P1, PT, R7, UR17, PT ;  /* 0x0000001107007c0c */ /* 0x000fda000bf26070 */
[----:B------:R-:W-:Y:S01]  /*0390*/  @P1 VIADD R5, R5, 0x1 ;  /* 0x0000000105051836 */ /* 0x000fe20000000000 */
[----:B------:R-:W-:-:S04]  /*03a0*/  @!P2 LOP3.LUT R5, RZ, UR17, RZ, 0x33, !PT ;  /* 0x00000011ff05ac12 */ /* 0x000fc8000f8e33ff */
[----:B------:R-:W-:Y:S01]  /*03b0*/  IADD3 R8, PT, PT, R8, R5, RZ ;  /* 0x0000000508087210 */ /* 0x000fe20007ffe0ff */
[----:B------:R-:W-:-:S03]  /*03c0*/  IMAD.MOV.U32 R5, RZ, RZ, R0 ;  /* 0x000000ffff057224 */ /* 0x000fc600078e0000 */
[C---:B------:R-:W-:Y:S02]  /*03d0*/  LOP3.LUT R4, R8.reuse, 0x3, RZ, 0xc0, !PT ;  /* 0x0000000308047812 */ /* 0x040fe400078ec0ff */
[----:B------:R-:W-:Y:S02]  /*03e0*/  ISETP.GE.U32.AND P1, PT, R8, 0x3, PT ;  /* 0x000000030800780c */ /* 0x000fe40003f26070 */
[----:B------:R-:W-:-:S13]  /*03f0*/  ISETP.NE.AND P0, PT, R4, 0x3, PT ;  /* 0x000000030400780c */ /* 0x000fda0003f05270 */
[----:B------:R-:W-:Y:S05]  /*0400*/  @!P0 BRA `(.L_x_3) ;  /* 0x0000000000d88947 */ /* 0x000fea0003800000 */
[----:B------:R-:W-:Y:S01]  /*0410*/  IABS R4, R2 ;  /* 0x0000000200047213 */ /* 0x000fe20000000000 */
[----:B------:R-:W0:Y:S01]  /*0420*/  S2R R10, SR_CgaCtaId ;  /* 0x00000000000a7919 */ /* 0x000e220000008800 */
[----:B------:R-:W-:Y:S01]  /*0430*/  MOV R5, 0x400 ;  /* 0x0000040000057802 */ /* 0x000fe20000000f00 */
[----:B------:R-:W-:Y:S01]  /*0440*/  VIADD R11, R8, 0x1 ;  /* 0x00000001080b7836 */ /* 0x000fe20000000000 */
[----:B------:R-:W1:Y:S02]  /*0450*/  I2F.RP R2, R4 ;  /* 0x0000000400027306 */ /* 0x000e640000209400 */
[----:B------:R-:W-:Y:S02]  /*0460*/  IADD3 R5, PT, PT, R5, 0x100, RZ ;  /* 0x0000010005057810 */ /* 0x000fe40007ffe0ff */
[----:B------:R-:W-:-:S04]  /*0470*/  LOP3.LUT R11, R11, 0x3, RZ, 0xc0, !PT ;  /* 0x000000030b0b7812 */ /* 0x000fc800078ec0ff */
[----:B-1----:R-:W1:Y:S01]  /*0480*/  MUFU.RCP R2, R2 ;  /* 0x0000000200027308 */ /* 0x002e620000001000 */
[----:B0-----:R-:W-:Y:S01]  /*0490*/  LEA R8, R10, R5, 0x18 ;  /* 0x000000050a087211 */ /* 0x001fe200078ec0ff */
[----:B------:R-:W-:Y:S01]  /*04a0*/  IMAD.MOV.U32 R10, RZ, RZ, RZ ;  /* 0x000000ffff0a7224 */ /* 0x000fe200078e00ff */
[----:B------:R-:W-:Y:S01]  /*04b0*/  MOV R5, R0 ;  /* 0x0000000000057202 */ /* 0x000fe20000000f00 */
[----:B-1----:R-:W-:-:S04]  /*04c0*/  VIADD R6, R2, 0xffffffe ;  /* 0x0ffffffe02067836 */ /* 0x002fc80000000000 */
[----:B------:R0:W1:Y:S02]  /*04d0*/  F2I.FTZ.U32.TRUNC.NTZ R7, R6 ;  /* 0x0000000600077305 */ /* 0x000064000021f000 */
[----:B0-----:R-:W-:Y:S02]  /*04e0*/  IMAD.MOV.U32 R6, RZ, RZ, RZ ;  /* 0x000000ffff067224 */ /* 0x001fe400078e00ff */
[----:B-1----:R-:W-:-:S04]  /*04f0*/  IMAD.MOV R9, RZ, RZ, -R7 ;  /* 0x000000ffff097224 */ /* 0x002fc800078e0a07 */
[----:B------:R-:W-:-:S04]  /*0500*/  IMAD R9, R9, R4, RZ ;  /* 0x0000000409097224 */ /* 0x000fc800078e02ff */
[----:B------:R-:W-:-:S07]  /*0510*/  IMAD.HI.U32 R9, R7, R9, R6 ;  /* 0x0000000907097227 */ /* 0x000fce00078e0006 */
.L_x_4:
[----:B0-----:R-:W-:Y:S01]  /*0520*/  IABS R12, R5 ;  /* 0x00000005000c7213 */ /* 0x001fe20000000000 */
[----:B------:R-:W-:-:S04]  /*0530*/  IMAD.U32 R2, RZ, RZ, UR12 ;  /* 0x0000000cff027e24 */ /* 0x000fc8000f8e00ff */
[----:B------:R-:W-:Y:S01]  /*0540*/  IMAD.HI.U32 R6, R9, R12, RZ ;  /* 0x0000000c09067227 */ /* 0x000fe200078e00ff */
[----:B------:R-:W-:-:S03]  /*0550*/  IABS R14, R2 ;  /* 0x00000002000e7213 */ /* 0x000fc60000000000 */
[----:B------:R-:W-:-:S04]  /*0560*/  IMAD.MOV R7, RZ, RZ, -R6 ;  /* 0x000000ffff077224 */ /* 0x000fc800078e0a06 */
[----:B------:R-:W-:-:S05]  /*0570*/  IMAD R7, R14, R7, R12 ;  /* 0x000000070e077224 */ /* 0x000fca00078e020c */
[----:B------:R-:W-:-:S13]  /*0580*/  ISETP.GT.U32.AND P2, PT, R4, R7, PT ;  /* 0x000000070400720c */ /* 0x000fda0003f44070 */
[----:B------:R-:W-:Y:S01]  /*0590*/  @!P2 IMAD.IADD R7, R7, 0x1, -R14 ;  /* 0x000000010707a824 */ /* 0x000fe200078e0a0e */
[----:B------:R-:W-:Y:S02]  /*05a0*/  @!P2 IADD3 R6, PT, PT, R6, 0x1, RZ ;  /* 0x000000010606a810 */ /* 0x000fe40007ffe0ff */
[----:B------:R-:W-:Y:S02]  /*05b0*/  ISETP.NE.AND P2, PT, R2, RZ, PT ;  /* 0x000000ff0200720c */ /* 0x000fe40003f45270 */
[----:B------:R-:W-:Y:S02]  /*05c0*/  ISETP.GE.U32.AND P0, PT, R7, R4, PT ;  /* 0x000000040700720c */ /* 0x000fe40003f06070 */
[----:B------:R-:W-:-:S04]  /*05d0*/  LOP3.LUT R7, R5, R2, RZ, 0x3c, !PT ;  /* 0x0000000205077212 */ /* 0x000fc800078e3cff */
[----:B------:R-:W-:-:S07]  /*05e0*/  ISETP.GE.AND P3, PT, R7, RZ, PT ;  /* 0x000000ff0700720c */ /* 0x000fce0003f66270 */
[----:B------:R-:W-:-:S04]  /*05f0*/  @P0 VIADD R6, R6, 0x1 ;  /* 0x0000000106060836 */ /* 0x000fc80000000000 */
[----:B------:R-:W-:-:S04]  /*0600*/  IMAD.MOV.U32 R14, RZ, RZ, R6 ;  /* 0x000000ffff0e7224 */ /* 0x000fc800078e0006 */
[----:B------:R-:W-:Y:S01]  /*0610*/  @!P3 IMAD.MOV R14, RZ, RZ, -R14 ;  /* 0x000000ffff0eb224 */ /* 0x000fe200078e0a0e */
[----:B------:R-:W-:-:S04]  /*0620*/  @!P2 LOP3.LUT R14, RZ, R2, RZ, 0x33, !PT ;  /* 0x00000002ff0ea212 */ /* 0x000fc800078e33ff */
[----:B------:R-:W-:Y:S01]  /*0630*/  IADD3 R13, PT, PT, R14, UR7, RZ ;  /* 0x000000070e0d7c10 */ /* 0x000fe2000fffe0ff */
[----:B------:R-:W-:-:S03]  /*0640*/  IMAD.MOV R12, RZ, RZ, -R14 ;  /* 0x000000ffff0c7224 */ /* 0x000fc600078e0a0e */
[----:B------:R-:W-:Y:S01]  /*0650*/  ISETP.GE.AND P0, PT, R13, UR6, PT ;  /* 0x000000060d007c0c */ /* 0x000fe2000bf06270 */
[----:B------:R-:W-:-:S03]  /*0660*/  IMAD R15, R2, R12, R5 ;  /* 0x0000000c020f7224 */ /* 0x000fc600078e0205 */
[----:B------:R-:W-:-:S13]  /*0670*/  ISETP.LT.OR P0, PT, R2, RZ, P0 ;  /* 0x000000ff0200720c */ /* 0x000fda0000701670 */
[----:B------:R-:W0:Y:S01]  /*0680*/  @!P0 LDC.64 R6, c[0x0][0x380] ;  /* 0x0000e000ff068b82 */ /* 0x000e220000000a00 */
[----:B------:R-:W-:-:S05]  /*0690*/  @!P0 IMAD R12, R13, R2, R15 ;  /* 0x000000020d0c8224 */ /* 0x000fca00078e020f */
[----:B------:R-:W-:-:S05]  /*06a0*/  @!P0 IADD3 R12, P2, PT, R12, UR8, RZ ;  /* 0x000000080c0c8c10 */ /* 0x000fca000ff5e0ff */
[----:B------:R-:W-:Y:S01]  /*06b0*/  @!P0 IMAD.X R13, RZ, RZ, UR10, P2 ;  /* 0x0000000aff0d8e24 */ /* 0x000fe200090e06ff */
[----:B0-----:R-:W-:-:S04]  /*06c0*/  @!P0 LEA R6, P2, R12, R6, 0x2 ;  /* 0x000000060c068211 */ /* 0x001fc800078410ff */
[----:B------:R-:W-:Y:S01]  /*06d0*/  @!P0 LEA.HI.X R7, R12, R7, R13, 0x2, P2 ;  /* 0x000000070c078211 */ /* 0x000fe200010f140d */
[----:B------:R-:W-:-:S06]  /*06e0*/  HFMA2 R12, -RZ, RZ, 0, 0 ;  /* 0x00000000ff0c7431 */ /* 0x000fcc00000001ff */
[----:B------:R-:W2:Y:S01]  /*06f0*/  @!P0 LDG.E.CONSTANT R12, desc[UR14][R6.64] ;  /* 0x0000000e060c8981 */ /* 0x000ea2000c1e9900 */
[----:B------:R-:W-:Y:S01]  /*0700*/  IMAD R13, R14, 0x40, R15 ;  /* 0x000000400e0d7824 */ /* 0x000fe200078e020f */
[----:B------:R-:W-:Y:S01]  /*0710*/  IADD3 R10, PT, PT, R10, 0x1, RZ ;  /* 0x000000010a0a7810 */ /* 0x000fe20007ffe0ff */
[----:B------:R-:W-:Y:S02]  /*0720*/  VIADD R5, R5, UR17 ;  /* 0x0000001105057c36 */ /* 0x000fe40008000000 */
[----:B------:R-:W-:Y:S01]  /*0730*/  IMAD R13, R13, 0x4, R8 ;  /* 0x000000040d0d7824 */ /* 0x000fe200078e0208 */
[----:B------:R-:W-:-:S04]  /*0740*/  ISETP.NE.AND P0, PT, R10, R11, PT ;  /* 0x0000000b0a00720c */ /* 0x000fc80003f05270 */
[----:B--2---:R0:W-:Y:S09]  /*0750*/  STS [R13], R12 ;  /* 0x0000000c0d007388 */ /* 0x0041f20000000800 */
[----:B------:R-:W-:Y:S05]  /*0760*/  @P0 BRA `(.L_x_4) ;  /* 0xfffffffc006c0947 */ /* 0x000fea000383ffff */
.L_x_3:
[----:B------:R-:W-:Y:S05]  /*0770*/  BSYNC.RECONVERGENT B1 ;  /* 0x0000000000017941 */ /* 0x000fea0003800200 */
.L_x_2:
[----:B------:R-:W-:Y:S05]  /*0780*/  @!P1 BRA `(.L_x_1) ;  /* 0x0000000800509947 */ /* 0x000fea0003800000 */
[----:B0-----:R-:W-:-:S04]  /*0790*/  IABS R13, R2 ;  /* 0x00000002000d7213 */ /* 0x001fc80000000000 */
[----:B------:R-:W0:Y:S08]  /*07a0*/  I2F.RP R2, R13 ;  /* 0x0000000d00027306 */ /* 0x000e300000209400 */
[----:B0-----:R-:W0:Y:S02]  /*07b0*/  MUFU.RCP R2, R2 ;  /* 0x0000000200027308 */ /* 0x001e240000001000 */
[----:B0-----:R-:W-:-:S06]  /*07c0*/  VIADD R6, R2, 0xffffffe ;  /* 0x0ffffffe02067836 */ /* 0x001fcc0000000000 */
[----:B------:R0:W1:Y:S02]  /*07d0*/  F2I.FTZ.U32.TRUNC.NTZ R7, R6 ;  /* 0x0000000600077305 */ /* 0x000064000021f000 */
[----:B0-----:R-:W-:Y:S01]  /*07e0*/  IMAD.MOV.U32 R6, RZ, RZ, RZ ;  /* 0x000000ffff067224 */ /* 0x001fe200078e00ff */
[----:B-1----:R-:W-:-:S05]  /*07f0*/  IADD3 R4, PT, PT, RZ, -R7, RZ ;  /* 0x80000007ff047210 */ /* 0x002fca0007ffe0ff */
[----:B------:R-:W-:-:S04]  /*0800*/  IMAD R9, R4, R13, RZ ;  /* 0x0000000d04097224 */ /* 0x000fc800078e02ff */
[----:B------:R-:W-:-:S07]  /*0810*/  IMAD.HI.U32 R12, R7, R9, R6 ;  /* 0x00000009070c7227 */ /* 0x000fce00078e0006 */
.L_x_5:
[----:B------:R-:W-:Y:S01]  /*0820*/  IMAD.U32 R2, RZ, RZ, UR13 ;  /* 0x0000000dff027e24 */ /* 0x000fe2000f8e00ff */
[----:B-1----:R-:W-:Y:S01]  /*0830*/  IABS R11, R5 ;  /* 0x00000005000b7213 */ /* 0x002fe20000000000 */
[----:B------:R-:W-:Y:S01]  /*0840*/  IMAD.MOV.U32 R21, RZ, RZ, RZ ;  /* 0x000000ffff157224 */ /* 0x000fe200078e00ff */
[----:B------:R-:W-:Y:S02]  /*0850*/  IADD3 R17, PT, PT, R5, UR17, RZ ;  /* 0x0000001105117c10 */ /* 0x000fe4000fffe0ff */
[-C--:B------:R-:W-:Y:S01]  /*0860*/  IABS R6, R2.reuse ;  /* 0x0000000200067213 */ /* 0x080fe20000000000 */
[----:B------:R-:W-:Y:S01]  /*0870*/  IMAD.HI.U32 R7, R12, R11, RZ ;  /* 0x0000000b0c077227 */ /* 0x000fe200078e00ff */
[----:B------:R-:W-:Y:S02]  /*0880*/  IADD3 R27, PT, PT, R17, UR17, RZ ;  /* 0x00000011111b7c10 */ /* 0x000fe4000fffe0ff */
[----:B------:R-:W0:Y:S01]  /*0890*/  I2F.RP R10, R6 ;  /* 0x00000006000a7306 */ /* 0x000e220000209400 */
[----:B------:R-:W-:Y:S01]  /*08a0*/  IMAD.MOV R4, RZ, RZ, -R7 ;  /* 0x000000ffff047224 */ /* 0x000fe200078e0a07 */
[----:B------:R-:W-:-:S03]  /*08b0*/  LOP3.LUT R16, R5, R2, RZ, 0x3c, !PT ;  /* 0x0000000205107212 */ /* 0x000fc600078e3cff */
[----:B------:R-:W-:Y:S01]  /*08c0*/  IMAD R4, R6, R4, R11 ;  /* 0x0000000406047224 */ /* 0x000fe200078e020b */
[----:B------:R-:W-:-:S04]  /*08d0*/  ISETP.GE.AND P3, PT, R16, RZ, PT ;  /* 0x000000ff1000720c */ /* 0x000fc80003f66270 */
[----:B------:R-:W-:Y:S01]  /*08e0*/  ISETP.GT.U32.AND P2, PT, R13, R4, PT ;  /* 0x000000040d00720c */ /* 0x000fe20003f44070 */
[----:B0-----:R-:W0:-:S12]  /*08f0*/  MUFU.RCP R10, R10 ;  /* 0x0000000a000a7308 */ /* 0x001e180000001000 */
[--C-:B------:R-:W-:Y:S01]  /*0900*/  @!P2 IMAD.IADD R4, R4, 0x1, -R6.reuse ;  /* 0x000000010404a824 */ /* 0x100fe200078e0a06 */
[----:B------:R-:W-:Y:S02]  /*0910*/  @!P2 IADD3 R7, PT, PT, R7, 0x1, RZ ;  /* 0x000000010707a810 */ /* 0x000fe40007ffe0ff */
[----:B------:R-:W-:Y:S02]  /*0920*/  ISETP.NE.AND P2, PT, R2, RZ, PT ;  /* 0x000000ff0200720c */ /* 0x000fe40003f45270 */
[----:B------:R-:W-:Y:S01]  /*0930*/  ISETP.GE.U32.AND P1, PT, R4, R13, PT ;  /* 0x0000000d0400720c */ /* 0x000fe20003f26070 */
[----:B------:R-:W-:Y:S01]  /*0940*/  IMAD.MOV.U32 R13, RZ, RZ, R6 ;  /* 0x000000ffff0d7224 */ /* 0x000fe200078e0006 */
[----:B0-----:R-:W-:Y:S02]  /*0950*/  IADD3 R8, PT, PT, R10, 0xffffffe, RZ ;  /* 0x0ffffffe0a087810 */ /* 0x001fe40007ffe0ff */
[----:B------:R-:W-:Y:S02]  /*0960*/  IABS R10, R17 ;  /* 0x00000011000a7213 */ /* 0x000fe40000000000 */
[----:B------:R0:W1:Y:S07]  /*0970*/  F2I.FTZ.U32.TRUNC.NTZ R9, R8 ;  /* 0x0000000800097305 */ /* 0x00006e000021f000 */
[----:B------:R-:W-:Y:S01]  /*0980*/  @P1 IADD3 R7, PT, PT, R7, 0x1, RZ ;  /* 0x0000000107071810 */ /* 0x000fe20007ffe0ff */
[----:B0-----:R-:W-:-:S04]  /*0990*/  IMAD.MOV.U32 R8, RZ, RZ, RZ ;  /* 0x000000ffff087224 */ /* 0x001fc800078e00ff */
[----:B------:R-:W-:Y:S02]  /*09a0*/  @!P3 IMAD.MOV R7, RZ, RZ, -R7 ;  /* 0x000000ffff07b224 */ /* 0x000fe400078e0a07 */
[----:B-1----:R-:W-:-:S04]  /*09b0*/  IMAD.MOV R15, RZ, RZ, -R9 ;  /* 0x000000ffff0f7224 */ /* 0x002fc800078e0a09 */
[----:B------:R-:W-:Y:S01]  /*09c0*/  IMAD R11, R15, R6, RZ ;  /* 0x000000060f0b7224 */ /* 0x000fe200078e02ff */
[----:B------:R-:W-:-:S03]  /*09d0*/  IADD3 R15, PT, PT, R27, UR17, RZ ;  /* 0x000000111b0f7c10 */ /* 0x000fc6000fffe0ff */
[----:B------:R-:W-:Y:S01]  /*09e0*/  IMAD.HI.U32 R12, R9, R11, R8 ;  /* 0x0000000b090c7227 */ /* 0x000fe200078e0008 */
[----:B------:R-:W-:-:S03]  /*09f0*/  IABS R11, R15 ;  /* 0x0000000f000b7213 */ /* 0x000fc60000000000 */
[----:B------:R-:W-:Y:S02]  /*0a00*/  IMAD.MOV.U32 R9, RZ, RZ, R10 ;  /* 0x000000ffff097224 */ /* 0x000fe400078e000a */
[----:B------:R-:W-:-:S04]  /*0a10*/  IMAD.HI.U32 R4, R12, R11, RZ ;  /* 0x0000000b0c047227 */ /* 0x000fc800078e00ff */
[----:B------:R-:W-:-:S04]  /*0a20*/  IMAD.HI.U32 R8, R12, R9, RZ ;  /* 0x000000090c087227 */ /* 0x000fc800078e00ff */
[----:B------:R-:W-:Y:S02]  /*0a30*/  IMAD.MOV R14, RZ, RZ, -R8 ;  /* 0x000000ffff0e7224 */ /* 0x000fe400078e0a08 */
[----:B------:R-:W-:Y:S02]  /*0a40*/  IMAD.MOV R18, RZ, RZ, -R4 ;  /* 0x000000ffff127224 */ /* 0x000fe400078e0a04 */
[C---:B------:R-:W-:Y:S01]  /*0a50*/  IMAD R14, R6.reuse, R14, R9 ;  /* 0x0000000e060e7224 */ /* 0x040fe200078e0209 */
[----:B------:R-:W-:Y:S01]  /*0a60*/  IABS R9, R27 ;  /* 0x0000001b00097213 */ /* 0x000fe20000000000 */
[----:B------:R-:W-:-:S03]  /*0a70*/  IMAD R18, R6, R18, R11 ;  /* 0x0000001206127224 */ /* 0x000fc600078e020b */
[C---:B------:R-:W-:Y:S01]  /*0a80*/  ISETP.GT.U32.AND P0, PT, R13.reuse, R14, PT ;  /* 0x0000000e0d00720c */ /* 0x040fe20003f04070 */
[----:B------:R-:W-:Y:S01]  /*0a90*/  IMAD.HI.U32 R10, R12, R9, RZ ;  /* 0x000000090c0a7227 */ /* 0x000fe200078e00ff */
[----:B------:R-:W-:-:S03]  /*0aa0*/  ISETP.GT.U32.AND P1, PT, R13, R18, PT ;  /* 0x000000120d00720c */ /* 0x000fc60003f24070 */
[----:B------:R-:W-:-:S04]  /*0ab0*/  IMAD.MOV R16, RZ, RZ, -R10 ;  /* 0x000000ffff107224 */ /* 0x000fc800078e0a0a */
[----:B------:R-:W-:Y:S01]  /*0ac0*/  IMAD R16, R6, R16, R9 ;  /* 0x0000001006107224 */ /* 0x000fe200078e0209 */
[----:B------:R-:W-:-:S03]  /*0ad0*/  LOP3.LUT R9, R17, R2, RZ, 0x3c, !PT ;  /* 0x0000000211097212 */ /* 0x000fc600078e3cff */
[----:B------:R-:W-:Y:S01]  /*0ae0*/  @!P0 IMAD.IADD R14, R14, 0x1, -R6 ;  /* 0x000000010e0e8824 */ /* 0x000fe200078e0a06 */
[----:B------:R-:W-:Y:S01]  /*0af0*/  ISETP.GT.U32.AND P4, PT, R13, R16, PT ;  /* 0x000000100d00720c */ /* 0x000fe20003f84070 */
[----:B------:R-:W-:Y:S01]  /*0b00*/  @!P0 VIADD R8, R8, 0x1 ;  /* 0x0000000108088836 */ /* 0x000fe20000000000 */
[----:B------:R-:W-:Y:S01]  /*0b10*/  ISETP.GE.AND P3, PT, R9, RZ, PT ;  /* 0x000000ff0900720c */ /* 0x000fe20003f66270 */
[----:B------:R-:W-:Y:S01]  /*0b20*/  @!P1 VIADD R4, R4, 0x1 ;  /* 0x0000000104049836 */ /* 0x000fe20000000000 */
[----:B------:R-:W-:Y:S02]  /*0b30*/  ISETP.GE.U32.AND P5, PT, R14, R13, PT ;  /* 0x0000000d0e00720c */ /* 0x000fe40003fa6070 */
[----:B------:R-:W-:Y:S02]  /*0b40*/  LOP3.LUT R14, RZ, R2, RZ, 0x33, !PT ;  /* 0x00000002ff0e7212 */ /* 0x000fe400078e33ff */
[----:B------:R-:W-:Y:S02]  /*0b50*/  @!P1 IADD3 R18, PT, PT, R18, -R6, RZ ;  /* 0x8000000612129210 */ /* 0x000fe40007ffe0ff */
[----:B------:R-:W-:-:S02]  /*0b60*/  SEL R19, R14, R7, !P2 ;  /* 0x000000070e137207 */ /* 0x000fc40005000000 */
[-C--:B------:R-:W-:Y:S01]  /*0b70*/  ISETP.GE.U32.AND P6, PT, R18, R13.reuse, PT ;  /* 0x0000000d1200720c */ /* 0x080fe20003fc6070 */
[----:B------:R-:W-:Y:S01]  /*0b80*/  @!P4 IMAD.IADD R16, R16, 0x1, -R6 ;  /* 0x000000011010c824 */ /* 0x000fe200078e0a06 */
[-C--:B------:R-:W-:Y:S01]  /*0b90*/  LOP3.LUT R6, R27, R2.reuse, RZ, 0x3c, !PT ;  /* 0x000000021b067212 */ /* 0x080fe200078e3cff */
[----:B------:R-:W-:Y:S01]  /*0ba0*/  VIADD R9, R19, UR7 ;  /* 0x0000000713097c36 */ /* 0x000fe20008000000 */
[----:B------:R-:W-:Y:S01]  /*0bb0*/  LOP3.LUT R7, R15, R2, RZ, 0x3c, !PT ;  /* 0x000000020f077212 */ /* 0x000fe200078e3cff */
[----:B------:R-:W-:Y:S01]  /*0bc0*/  @!P4 VIADD R10, R10, 0x1 ;  /* 0x000000010a0ac836 */ /* 0x000fe20000000000 */
[----:B------:R-:W-:Y:S01]  /*0bd0*/  @P5 IADD3 R8, PT, PT, R8, 0x1, RZ ;  /* 0x0000000108085810 */ /* 0x000fe20007ffe0ff */
[----:B------:R-:W-:Y:S01]  /*0be0*/  IMAD.MOV R20, RZ, RZ, -R19 ;  /* 0x000000ffff147224 */ /* 0x000fe200078e0a13 */
[----:B------:R-:W-:Y:S02]  /*0bf0*/  ISETP.GE.AND P0, PT, R9, UR11, PT ;  /* 0x0000000b09007c0c */ /* 0x000fe4000bf06270 */
[----:B------:R-:W-:Y:S01]  /*0c00*/  ISETP.GE.U32.AND P5, PT, R16, R13, PT ;  /* 0x0000000d1000720c */ /* 0x000fe20003fa6070 */
[----:B------:R-:W-:Y:S01]  /*0c10*/  @!P3 IMAD.MOV R8, RZ, RZ, -R8 ;  /* 0x000000ffff08b224 */ /* 0x000fe200078e0a08 */
[C---:B------:R-:W-:Y:S01]  /*0c20*/  ISETP.LT.OR P0, PT, R2.reuse, RZ, P0 ;  /* 0x000000ff0200720c */ /* 0x040fe20000701670 */
[----:B------:R-:W-:Y:S01]  /*0c30*/  IMAD R20, R2, R20, R5 ;  /* 0x0000001402147224 */ /* 0x000fe200078e0205 */
[----:B------:R-:W-:-:S02]  /*0c40*/  ISETP.GE.AND P3, PT, R6, RZ, PT ;  /* 0x000000ff0600720c */ /* 0x000fc40003f66270 */
[----:B------:R-:W-:Y:S02]  /*0c50*/  SEL R18, R14, R8, !P2 ;  /* 0x000000080e127207 */ /* 0x000fe40005000000 */
[----:B------:R-:W-:Y:S02]  /*0c60*/  ISETP.GE.AND P4, PT, R7, RZ, PT ;  /* 0x000000ff0700720c */ /* 0x000fe40003f86270 */
[----:B------:R-:W-:Y:S02]  /*0c70*/  IADD3 R8, PT, PT, R18, UR7, RZ ;  /* 0x0000000712087c10 */ /* 0x000fe4000fffe0ff */
[----:B------:R-:W-:Y:S01]  /*0c80*/  @P6 IADD3 R4, PT, PT, R4, 0x1, RZ ;  /* 0x0000000104046810 */ /* 0x000fe20007ffe0ff */
[----:B------:R-:W-:Y:S01]  /*0c90*/  @P5 VIADD R10, R10, 0x1 ;  /* 0x000000010a0a5836 */ /* 0x000fe20000000000 */
[----:B------:R-:W-:Y:S01]  /*0ca0*/  ISETP.GE.AND P1, PT, R8, UR11, PT ;  /* 0x0000000b08007c0c */ /* 0x000fe2000bf26270 */
[----:B------:R-:W0:Y:S01]  /*0cb0*/  @!P0 LDC.64 R6, c[0x0][0x380] ;  /* 0x0000e000ff068b82 */ /* 0x000e220000000a00 */
[----:B------:R-:W-:-:S02]  /*0cc0*/  @!P0 IMAD R9, R9, R2, R20 ;  /* 0x0000000209098224 */ /* 0x000fc400078e0214 */
[----:B------:R-:W-:Y:S01]  /*0cd0*/  ISETP.LT.OR P1, PT, R2, RZ, P1 ;  /* 0x000000ff0200720c */ /* 0x000fe20000f21670 */
[----:B------:R-:W-:Y:S02]  /*0ce0*/  @!P3 IMAD.MOV R10, RZ, RZ, -R10 ;  /* 0x000000ffff0ab224 */ /* 0x000fe400078e0a0a */
[----:B------:R-:W-:Y:S02]  /*0cf0*/  @!P4 IADD3 R4, PT, PT, -R4, RZ, RZ ;  /* 0x000000ff0404c210 */ /* 0x000fe40007ffe1ff */
[----:B------:R-:W-:Y:S02]  /*0d00*/  @!P0 IADD3 R9, P4, PT, R9, UR8, RZ ;  /* 0x0000000809098c10 */ /* 0x000fe4000ff9e0ff */
[C---:B------:R-:W-:Y:S01]  /*0d10*/  SEL R16, R14.reuse, R10, !P2 ;  /* 0x0000000a0e107207 */ /* 0x040fe20005000000 */
[----:B------:R-:W-:Y:S01]  /*0d20*/  IMAD.MOV R10, RZ, RZ, -R18 ;  /* 0x000000ffff0a7224 */ /* 0x000fe200078e0a12 */
[----:B------:R-:W-:Y:S01]  /*0d30*/  SEL R14, R14, R4, !P2 ;  /* 0x000000040e0e7207 */ /* 0x000fe20005000000 */
[----:B------:R-:W-:-:S02]  /*0d40*/  @!P0 IMAD.X R22, RZ, RZ, UR10, P4 ;  /* 0x0000000aff168e24 */ /* 0x000fc4000a0e06ff */
[----:B------:R-:W-:Y:S01]  /*0d50*/  VIADD R23, R16, UR7 ;  /* 0x0000000710177c36 */ /* 0x000fe20008000000 */
[----:B------:R-:W1:Y:S01]  /*0d60*/  @!P1 LDC.64 R4, c[0x0][0x380] ;  /* 0x0000e000ff049b82 */ /* 0x000e620000000a00 */
[----:B------:R-:W-:Y:S01]  /*0d70*/  IADD3 R25, PT, PT, R14, UR7, RZ ;  /* 0x000000070e197c10 */ /* 0x000fe2000fffe0ff */
[----:B------:R-:W-:Y:S02]  /*0d80*/  IMAD R17, R2, R10, R17 ;  /* 0x0000000a02117224 */ /* 0x000fe400078e0211 */
[----:B------:R-:W-:Y:S02]  /*0d90*/  ISETP.GE.AND P2, PT, R23, UR11, PT ;  /* 0x0000000b17007c0c */ /* 0x000fe4000bf46270 */
[----:B------:R-:W-:Y:S01]  /*0da0*/  ISETP.GE.AND P3, PT, R25, UR11, PT ;  /* 0x0000000b19007c0c */ /* 0x000fe2000bf66270 */
[----:B------:R-:W-:Y:S01]  /*0db0*/  @!P1 IMAD R8, R8, R2, R17 ;  /* 0x0000000208089224 */ /* 0x000fe200078e0211 */
[C---:B------:R-:W-:Y:S02]  /*0dc0*/  ISETP.LT.OR P2, PT, R2.reuse, RZ, P2 ;  /* 0x000000ff0200720c */ /* 0x040fe40001741670 */
[----:B------:R-:W-:-:S02]  /*0dd0*/  ISETP.LT.OR P3, PT, R2, RZ, P3 ;  /* 0x000000ff0200720c */ /* 0x000fc40001f61670 */
[----:B0-----:R-:W-:-:S04]  /*0de0*/  @!P0 LEA R10, P4, R9, R6, 0x2 ;  /* 0x00000006090a8211 */ /* 0x001fc800078810ff */
[----:B------:R-:W-:Y:S02]  /*0df0*/  @!P0 LEA.HI.X R11, R9, R7, R22, 0x2, P4 ;  /* 0x00000007090b8211 */ /* 0x000fe400020f1416 */
[----:B------:R-:W-:-:S03]  /*0e00*/  @!P1 IADD3 R22, P4, PT, R8, UR8, RZ ;  /* 0x0000000808169c10 */ /* 0x000fc6000ff9e0ff */
[----:B------:R0:W2:Y:S01]  /*0e10*/  @!P0 LDG.E.CONSTANT R21, desc[UR14][R10.64] ;  /* 0x0000000e0a158981 */ /* 0x0000a2000c1e9900 */
[----:B------:R-:W3:Y:S01]  /*0e20*/  @!P2 LDC.64 R6, c[0x0][0x380] ;  /* 0x0000e000ff06ab82 */ /* 0x000ee20000000a00 */
[----:B------:R-:W-:Y:S01]  /*0e30*/  @!P1 IADD3.X R24, PT, PT, RZ, UR10, RZ, P4, !PT ;  /* 0x0000000aff189c10 */ /* 0x000fe2000a7fe4ff */
[----:B------:R-:W-:Y:S01]  /*0e40*/  IMAD.MOV R29, RZ, RZ, -R14 ;  /* 0x000000ffff1d7224 */ /* 0x000fe200078e0a0e */
[----:B-1----:R-:W-:-:S03]  /*0e50*/  @!P1 LEA R4, P0, R22, R4, 0x2 ;  /* 0x0000000416049211 */ /* 0x002fc600078010ff */
[----:B------:R-:W-:Y:S01]  /*0e60*/  IMAD R29, R2, R29, R15 ;  /* 0x0000001d021d7224 */ /* 0x000fe200078e020f */
[----:B------:R-:W-:Y:S01]  /*0e70*/  @!P1 LEA.HI.X R5, R22, R5, R24, 0x2, P0 ;  /* 0x0000000516059211 */ /* 0x000fe200000f1418 */
[----:B------:R-:W1:Y:S01]  /*0e80*/  @!P3 LDC.64 R8, c[0x0][0x380] ;  /* 0x0000e000ff08bb82 */ /* 0x000e620000000a00 */
[----:B------:R-:W-:Y:S02]  /*0e90*/  IMAD.MOV R22, RZ, RZ, -R16 ;  /* 0x000000ffff167224 */ /* 0x000fe400078e0a10 */
[----:B0-----:R-:W-:Y:S02]  /*0ea0*/  @!P3 IMAD R11, R25, R2, R29 ;  /* 0x00000002190bb224 */ /* 0x001fe400078e021d */
[----:B------:R-:W-:Y:S01]  /*0eb0*/  IMAD R27, R2, R22, R27 ;  /* 0x00000016021b7224 */ /* 0x000fe200078e021b */
[----:B------:R-:W-:-:S03]  /*0ec0*/  MOV R22, RZ ;  /* 0x000000ff00167202 */ /* 0x000fc60000000f00 */
[----:B------:R-:W-:-:S03]  /*0ed0*/  @!P2 IMAD R10, R23, R2, R27 ;  /* 0x00000002170aa224 */ /* 0x000fc600078e021b */
[----:B------:R0:W4:Y:S01]  /*0ee0*/  @!P1 LDG.E.CONSTANT R22, desc[UR14][R4.64] ;  /* 0x0000000e04169981 */ /* 0x000122000c1e9900 */
[----:B------:R-:W-:Y:S02]  /*0ef0*/  @!P3 IADD3 R11, P1, PT, R11, UR8, RZ ;  /* 0x000000080b0bbc10 */ /* 0x000fe4000ff3e0ff */
[----:B------:R-:W-:-:S03]  /*0f00*/  @!P2 IADD3 R10, P0, PT, R10, UR8, RZ ;  /* 0x000000080a0aac10 */ /* 0x000fc6000ff1e0ff */
[----:B------:R-:W-:Y:S02]  /*0f10*/  @!P3 IMAD.X R24, RZ, RZ, UR10, P1 ;  /* 0x0000000aff18be24 */ /* 0x000fe400088e06ff */
[----:B------:R-:W-:Y:S01]  /*0f20*/  @!P2 IMAD.X R23, RZ, RZ, UR10, P0 ;  /* 0x0000000aff17ae24 */ /* 0x000fe200080e06ff */
[C---:B---3--:R-:W-:Y:S02]  /*0f30*/  @!P2 LEA R6, P0, R10.reuse, R6, 0x2 ;  /* 0x000000060a06a211 */ /* 0x048fe400078010ff */
[C---:B-1----:R-:W-:Y:S02]  /*0f40*/  @!P3 LEA R8, P4, R11.reuse, R8, 0x2 ;  /* 0x000000080b08b211 */ /* 0x042fe400078810ff */
[----:B------:R-:W-:Y:S02]  /*0f50*/  @!P2 LEA.HI.X R7, R10, R7, R23, 0x2, P0 ;  /* 0x000000070a07a211 */ /* 0x000fe400000f1417 */
[----:B------:R-:W-:Y:S02]  /*0f60*/  @!P3 LEA.HI.X R9, R11, R9, R24, 0x2, P4 ;  /* 0x000000090b09b211 */ /* 0x000fe400020f1418 */
[----:B------:R-:W-:-:S06]  /*0f70*/  CS2R R10, SRZ ;  /* 0x00000000000a7805 */ /* 0x000fcc000001ff00 */
[----:B------:R1:W3:Y:S04]  /*0f80*/  @!P2 LDG.E.CONSTANT R10, desc[UR14][R6.64] ;  /* 0x0000000e060aa981 */ /* 0x0002e8000c1e9900 */
[----:B------:R-:W5:Y:S01]  /*0f90*/  @!P3 LDG.E.CONSTANT R11, desc[UR14][R8.64] ;  /* 0x0000000e080bb981 */ /* 0x000f62000c1e9900 */
[----:B------:R-:W1:Y:S01]  /*0fa0*/  S2UR UR5, SR_CgaCtaId ;  /* 0x00000000000579c3 */ /* 0x000e620000008800 */
[----:B------:R-:W-:Y:S01]  /*0fb0*/  UMOV UR4, 0x400 ;  /* 0x0000040000047882 */ /* 0x000fe20000000000 */
[----:B------:R-:W-:Y:S01]  /*0fc0*/  LEA R19, R19, R20, 0x6 ;  /* 0x0000001413137211 */ /* 0x000fe200078e30ff */
[----:B------:R-:W-:Y:S01]  /*0fd0*/  UIADD3 UR4, UPT, UPT, UR4, 0x100, URZ ;  /* 0x0000010004047890 */ /* 0x000fe2000fffe0ff */
[----:B------:R-:W-:Y:S01]  /*0fe0*/  IMAD R17, R18, 0x40, R17 ;  /* 0x0000004012117824 */ /* 0x000fe200078e0211 */
[----:B------:R-:W-:Y:S01]  /*0ff0*/  LEA R14, R14, R29, 0x6 ;  /* 0x0000001d0e0e7211 */ /* 0x000fe200078e30ff */
[----:B------:R-:W-:-:S02]  /*1000*/  IMAD R16, R16, 0x40, R27 ;  /* 0x0000004010107824 */ /* 0x000fc400078e021b */
[----:B0-----:R-:W-:-:S05]  /*1010*/  VIADD R5, R15, UR17 ;  /* 0x000000110f057c36 */ /* 0x001fca0008000000 */
[----:B------:R-:W-:Y:S01]  /*1020*/  ISETP.GE.AND P0, PT, R5, R3, PT ;  /* 0x000000030500720c */ /* 0x000fe20003f06270 */
[----:B-1----:R-:W-:-:S06]  /*1030*/  ULEA UR4, UR5, UR4, 0x18 ;  /* 0x0000000405047291 */ /* 0x002fcc000f8ec0ff */
[----:B------:R-:W-:Y:S02]  /*1040*/  LEA R4, R19, UR4, 0x2 ;  /* 0x0000000413047c11 */ /* 0x000fe4000f8e10ff */
[----:B------:R-:W-:Y:S02]  /*1050*/  LEA R17, R17, UR4, 0x2 ;  /* 0x0000000411117c11 */ /* 0x000fe4000f8e10ff */
[----:B------:R-:W-:Y:S02]  /*1060*/  LEA R7, R16, UR4, 0x2 ;  /* 0x0000000410077c11 */ /* 0x000fe4000f8e10ff */
[----:B------:R-:W-:Y:S01]  /*1070*/  LEA R14, R14, UR4, 0x2 ;  /* 0x000000040e0e7c11 */ /* 0x000fe2000f8e10ff */
[----:B--2---:R1:W-:Y:S04]  /*1080*/  STS [R4], R21 ;  /* 0x0000001504007388 */ /* 0x0043e80000000800 */
[----:B----4-:R1:W-:Y:S04]  /*1090*/  STS [R17], R22 ;  /* 0x0000001611007388 */ /* 0x0103e80000000800 */
[----:B---3--:R1:W-:Y:S04]  /*10a0*/  STS [R7], R10 ;  /* 0x0000000a07007388 */ /* 0x0083e80000000800 */
[----:B-----5:R1:W-:Y:S01]  /*10b0*/  STS [R14], R11 ;  /* 0x0000000b0e007388 */ /* 0x0203e20000000800 */
[----:B------:R-:W-:Y:S05]  /*10c0*/  @!P0 BRA `(.L_x_5) ;  /* 0xfffffff400d48947 */ /* 0x000fea000383ffff */
.L_x_1:
[----:B------:R-:W-:Y:S05]  /*10d0*/  BSYNC.RECONVERGENT B0 ;  /* 0x0000000000007941 */ /* 0x000fea0003800200 */
.L_x_0:
[----:B------:R-:W-:Y:S01]  /*10e0*/  ISETP.GT.U32.AND P0, PT, R0, 0x1f, PT ;  /* 0x0000001f0000780c */ /* 0x000fe20003f04070 */
[----:B------:R-:W-:-:S12]  /*10f0*/  BSSY.RECONVERGENT B0, `(.L_x_6) ;  /* 0x0000053000007945 */ /* 0x000fd80003800200 */
[----:B------:R-:W-:Y:S05]  /*1100*/  @P0 BRA `(.L_x_7) ;  /* 0x0000000400440947 */ /* 0x000fea0003800000 */
[----:B------:R-:W2:Y:S01]  /*1110*/  I2F.U32.RP R8, UR17 ;  /* 0x0000001100087d06 */ /* 0x000ea20008209000 */
[----:B-1----:R-:W-:Y:S01]  /*1120*/  VIADD R7, R0, UR17 ;  /* 0x0000001100077c36 */ /* 0x002fe20008000000 */
[----:B------:R-:W-:Y:S01]  /*1130*/  ISETP.NE.U32.AND P2, PT, RZ, UR17, PT ;  /* 0x00000011ff007c0c */ /* 0x000fe2000bf45070 */
[----:B------:R-:W-:Y:S03]  /*1140*/  BSSY.RECONVERGENT B1, `(.L_x_8) ;  /* 0x000002d000017945 */ /* 0x000fe60003800200 */
[C---:B------:R-:W-:Y:S02]  /*1150*/  ISETP.GE.U32.AND P0, PT, R7.reuse, 0x20, PT ;  /* 0x000000200700780c */ /* 0x040fe40003f06070 */
[----:B------:R-:W-:Y:S02]  /*1160*/  VIMNMX.U32 R3, PT, PT, R7, 0x20, !PT ;  /* 0x0000002007037848 */ /* 0x000fe40007fe0000 */
[----:B------:R-:W-:-:S04]  /*1170*/  SEL R6, RZ, 0x1, P0 ;  /* 0x00000001ff067807 */ /* 0x000fc80000000000 */
[----:B------:R-:W-:Y:S01]  /*1180*/  IADD3 R3, PT, PT, R3, -R7, -R6 ;  /* 0x8000000703037210 */ /* 0x000fe20007ffe806 */
[----:B--2---:R-:W1:Y:S02]  /*1190*/  MUFU.RCP R8, R8 ;  /* 0x0000000800087308 */ /* 0x004e640000001000 */
[----:B-1----:R-:W-:-:S06]  /*11a0*/  VIADD R4, R8, 0xffffffe ;  /* 0x0ffffffe08047836 */ /* 0x002fcc0000000000 */
[----:B------:R1:W2:Y:S02]  /*11b0*/  F2I.FTZ.U32.TRUNC.NTZ R5, R4 ;  /* 0x0000000400057305 */ /* 0x0002a4000021f000 */
[----:B-1----:R-:W-:Y:S01]  /*11c0*/  IMAD.MOV.U32 R4, RZ, RZ, RZ ;  /* 0x000000ffff047224 */ /* 0x002fe200078e00ff */
[----:B--2---:R-:W-:-:S05]  /*11d0*/  IADD3 R9, PT, PT, RZ, -R5, RZ ;  /* 0x80000005ff097210 */ /* 0x004fca0007ffe0ff */
        /* <DEDUP_REMOVED lines=9> */
[----:B------:R-:W-:Y:S02]  /*1270*/  @P1 IADD3 R5, PT, PT, R5, 0x1, RZ ;  /* 0x0000000105051810 */ /* 0x000fe40007ffe0ff */
[----:B------:R-:W-:-:S05]  /*1280*/  @!P2 LOP3.LUT R5, RZ, UR17, RZ, 0x33, !PT ;  /* 0x00000011ff05ac12 */ /* 0x000fca000f8e33ff */
[----:B------:R-:W-:-:S05]  /*1290*/  IMAD.IADD R5, R6, 0x1, R5 ;  /* 0x0000000106057824 */ /* 0x000fca00078e0205 */
[C---:B------:R-:W-:Y:S02]  /*12a0*/  LOP3.LUT R3, R5.reuse, 0x3, RZ, 0xc0, !PT ;  /* 0x0000000305037812 */ /* 0x040fe400078ec0ff */
[----:B------:R-:W-:Y:S02]  /*12b0*/  ISETP.GE.U32.AND P1, PT, R5, 0x3, PT ;  /* 0x000000030500780c */ /* 0x000fe40003f26070 */
[----:B------:R-:W-:Y:S01]  /*12c0*/  ISETP.NE.AND P0, PT, R3, 0x3, PT ;  /* 0x000000030300780c */ /* 0x000fe20003f05270 */
[----:B------:R-:W-:-:S12]  /*12d0*/  IMAD.MOV.U32 R3, RZ, RZ, R0 ;  /* 0x000000ffff037224 */ /* 0x000fd800078e0000 */
[----:B------:R-:W-:Y:S05]  /*12e0*/  @!P0 BRA `(.L_x_9) ;  /* 0x0000000000488947 */ /* 0x000fea0003800000 */
[----:B------:R-:W1:Y:S01]  /*12f0*/  S2R R8, SR_CgaCtaId ;  /* 0x0000000000087919 */ /* 0x000e620000008800 */
[----:B------:R-:W-:Y:S01]  /*1300*/  MOV R6, 0x400 ;  /* 0x0000040000067802 */ /* 0x000fe20000000f00 */
[----:B------:R-:W-:Y:S02]  /*1310*/  VIADD R5, R5, 0x1 ;  /* 0x0000000105057836 */ /* 0x000fe40000000000 */
[----:B------:R-:W-:Y:S01]  /*1320*/  IMAD.MOV.U32 R4, RZ, RZ, RZ ;  /* 0x000000ffff047224 */ /* 0x000fe200078e00ff */
[----:B------:R-:W-:Y:S01]  /*1330*/  IADD3 R3, PT, PT, R6, 0x80, RZ ;  /* 0x0000008006037810 */ /* 0x000fe20007ffe0ff */
[----:B------:R-:W-:Y:S01]  /*1340*/  IMAD.MOV.U32 R10, RZ, RZ, -0x800000 ;  /* 0xff800000ff0a7424 */ /* 0x000fe200078e00ff */
[----:B------:R-:W-:Y:S02]  /*1350*/  LOP3.LUT R5, R5, 0x3, RZ, 0xc0, !PT ;  /* 0x0000000305057812 */ /* 0x000fe400078ec0ff */
[C---:B-1----:R-:W-:Y:S02]  /*1360*/  LEA R6, R8.reuse, R6, 0x18 ;  /* 0x0000000608067211 */ /* 0x042fe400078ec0ff */
[----:B------:R-:W-:-:S02]  /*1370*/  LEA R8, R8, R3, 0x18 ;  /* 0x0000000308087211 */ /* 0x000fc400078ec0ff */
[----:B------:R-:W-:-:S07]  /*1380*/  MOV R3, R0 ;  /* 0x0000000000037202 */ /* 0x000fce0000000f00 */
.L_x_10:
[C---:B------:R-:W-:Y:S01]  /*1390*/  IMAD R7, R3.reuse, 0x4, R6 ;  /* 0x0000000403077824 */ /* 0x040fe200078e0206 */
[C---:B------:R-:W-:Y:S01]  /*13a0*/  LEA R9, R3.reuse, R8, 0x2 ;  /* 0x0000000803097211 */ /* 0x040fe200078e10ff */
[----:B------:R-:W-:Y:S02]  /*13b0*/  VIADD R4, R4, 0x1 ;  /* 0x0000000104047836 */ /* 0x000fe40000000000 */
[----:B------:R-:W-:Y:S01]  /*13c0*/  VIADD R3, R3, UR17 ;  /* 0x0000001103037c36 */ /* 0x000fe20008000000 */
[----:B------:R1:W-:Y:S02]  /*13d0*/  STS [R7], R10 ;  /* 0x0000000a07007388 */ /* 0x0003e40000000800 */
[----:B------:R-:W-:Y:S02]  /*13e0*/  ISETP.NE.AND P0, PT, R4, R5, PT ;  /* 0x000000050400720c */ /* 0x000fe40003f05270 */
[----:B------:R1:W-:Y:S11]  /*13f0*/  STS [R9], RZ ;  /* 0x000000ff09007388 */ /* 0x0003f60000000800 */
[----:B-1----:R-:W-:Y:S05]  /*1400*/  @P0 BRA `(.L_x_10) ;  /* 0xfffffffc00e00947 */ /* 0x002fea000383ffff */
.L_x_9:
[----:B------:R-:W-:Y:S05]  /*1410*/  BSYNC.RECONVERGENT B1 ;  /* 0x0000000000017941 */ /* 0x000fea0003800200 */
.L_x_8:
[----:B------:R-:W-:Y:S05]  /*1420*/  @!P1 BRA `(.L_x_7) ;  /* 0x00000000007c9947 */ /* 0x000fea0003800000 */
[----:B------:R-:W1:Y:S01]  /*1430*/  S2R R5, SR_CgaCtaId ;  /* 0x0000000000057919 */ /* 0x000e620000008800 */
[----:B------:R-:W-:Y:S01]  /*1440*/  MOV R4, 0x400 ;  /* 0x0000040000047802 */ /* 0x000fe20000000f00 */
[----:B------:R-:W-:-:S03]  /*1450*/  IMAD.MOV.U32 R11, RZ, RZ, -0x800000 ;  /* 0xff800000ff0b7424 */ /* 0x000fc600078e00ff */
[----:B------:R-:W-:Y:S02]  /*1460*/  IADD3 R6, PT, PT, R4, 0x80, RZ ;  /* 0x0000008004067810 */ /* 0x000fe40007ffe0ff */
[C---:B-1----:R-:W-:Y:S02]  /*1470*/  LEA R10, R5.reuse, R4, 0x18 ;  /* 0x00000004050a7211 */ /* 0x042fe400078ec0ff */
[----:B0-----:R-:W-:-:S07]  /*1480*/  LEA R12, R5, R6, 0x18 ;  /* 0x00000006050c7211 */ /* 0x001fce00078ec0ff */
.L_x_11:
[C---:B--2---:R-:W-:Y:S01]  /*1490*/  IMAD R8, R3.reuse, 0x4, R10 ;  /* 0x0000000403087824 */ /* 0x044fe200078e020a */
[----:B------:R-:W-:Y:S01]  /*14a0*/  MOV R5, UR17 ;  /* 0x0000001100057c02 */ /* 0x000fe20008000f00 */
[----:B------:R-:W-:Y:S02]  /*14b0*/  IMAD R13, R3, 0x4, R12 ;  /* 0x00000004030d7824 */ /* 0x000fe400078e020c */
[----:B------:R-:W-:Y:S01]  /*14c0*/  IMAD.U32 R6, RZ, RZ, UR17 ;  /* 0x00000011ff067e24 */ /* 0x000fe2000f8e00ff */
[----:B------:R-:W-:Y:S01]  /*14d0*/  LEA R4, R5, R8, 0x2 ;  /* 0x0000000805047211 */ /* 0x000fe200078e10ff */
[----:B------:R-:W-:Y:S01]  /*14e0*/  IMAD.U32 R7, RZ, RZ, UR17 ;  /* 0x00000011ff077e24 */ /* 0x000fe2000f8e00ff */
[----:B------:R0:W-:Y:S01]  /*14f0*/  STS [R8], R11 ;  /* 0x0000000b08007388 */ /* 0x0001e20000000800 */
[----:B------:R-:W-:Y:S01]  /*1500*/  IMAD.U32 R14, RZ, RZ, UR17 ;  /* 0x00000011ff0e7e24 */ /* 0x000fe2000f8e00ff */
[----:B------:R-:W-:Y:S01]  /*1510*/  LEA R5, R6, R13, 0x2 ;  /* 0x0000000d06057211 */ /* 0x000fe200078e10ff */
[----:B------:R-:W-:Y:S01]  /*1520*/  IMAD.U32 R9, RZ, RZ, UR17 ;  /* 0x00000011ff097e24 */ /* 0x000fe2000f8e00ff */
[----:B------:R-:W-:Y:S01]  /*1530*/  LEA R6, R7, R4, 0x2 ;  /* 0x0000000407067211 */ /* 0x000fe200078e10ff */
[----:B------:R-:W-:Y:S01]  /*1540*/  IMAD.U32 R16, RZ, RZ, UR17 ;  /* 0x00000011ff107e24 */ /* 0x000fe2000f8e00ff */
[----:B------:R2:W-:Y:S01]  /*1550*/  STS [R13], RZ ;  /* 0x000000ff0d007388 */ /* 0x0005e20000000800 */
[----:B------:R-:W-:-:S02]  /*1560*/  IMAD R7, R14, 0x4, R5 ;  /* 0x000000040e077824 */ /* 0x000fc400078e0205 */
[----:B------:R-:W-:Y:S01]  /*1570*/  IMAD R3, R14, 0x4, R3 ;  /* 0x000000040e037824 */ /* 0x000fe200078e0203 */
[----:B------:R2:W-:Y:S01]  /*1580*/  STS [R4], R11 ;  /* 0x0000000b04007388 */ /* 0x0005e20000000800 */
[----:B0-----:R-:W-:Y:S01]  /*1590*/  IMAD R8, R9, 0x4, R6 ;  /* 0x0000000409087824 */ /* 0x001fe200078e0206 */
[----:B------:R-:W-:Y:S02]  /*15a0*/  LEA R9, R16, R7, 0x2 ;  /* 0x0000000710097211 */ /* 0x000fe400078e10ff */
[----:B------:R2:W-:Y:S01]  /*15b0*/  STS [R5], RZ ;  /* 0x000000ff05007388 */ /* 0x0005e20000000800 */
[----:B------:R-:W-:-:S03]  /*15c0*/  ISETP.GE.U32.AND P0, PT, R3, 0x20, PT ;  /* 0x000000200300780c */ /* 0x000fc60003f06070 */
[----:B------:R2:W-:Y:S04]  /*15d0*/  STS [R6], R11 ;  /* 0x0000000b06007388 */ /* 0x0005e80000000800 */
[----:B------:R2:W-:Y:S04]  /*15e0*/  STS [R7], RZ ;  /* 0x000000ff07007388 */ /* 0x0005e80000000800 */
[----:B------:R2:W-:Y:S04]  /*15f0*/  STS [R8], R11 ;  /* 0x0000000b08007388 */ /* 0x0005e80000000800 */
[----:B------:R2:W-:Y:S01]  /*1600*/  STS [R9], RZ ;  /* 0x000000ff09007388 */ /* 0x0005e20000000800 */
[----:B------:R-:W-:Y:S05]  /*1610*/  @!P0 BRA `(.L_x_11) ;  /* 0xfffffffc009c8947 */ /* 0x000fea000383ffff */
.L_x_7:
[----:B------:R-:W-:Y:S05]  /*1620*/  BSYNC.RECONVERGENT B0 ;  /* 0x0000000000007941 */ /* 0x000fea0003800200 */
.L_x_6:
[----:B------:R-:W3:Y:S01]  /*1630*/  I2F.U32.RP R3, UR17 ;  /* 0x0000001100037d06 */ /* 0x000ee20008209000 */
[----:B------:R-:W-:Y:S01]  /*1640*/  UMOV UR4, URZ ;  /* 0x000000ff00047c82 */ /* 0x000fe20008000000 */
[----:B------:R-:W-:Y:S01]  /*1650*/  UISETP.NE.U32.AND UP2, UPT, UR17, URZ, UPT ;  /* 0x000000ff1100728c */ /* 0x000fe2000bf45070 */
[----:B------:R-:W-:Y:S01]  /*1660*/  BAR.SYNC.DEFER_BLOCKING 0x0 ;  /* 0x0000000000007b1d */ /* 0x000fe20000010000 */
[----:B------:R-:W-:-:S05]  /*1670*/  ISETP.GE.AND P0, PT, R2, 0x1, PT ;  /* 0x000000010200780c */ /* 0x000fca0003f06270 */
[----:B------:R-:W-:Y:S01]  /*1680*/  BSSY.RECONVERGENT B0, `(.L_x_12) ;  /* 0x000004b000007945 */ /* 0x000fe20003800200 */
[----:B---3--:R-:W1:Y:S02]  /*1690*/  MUFU.RCP R3, R3 ;  /* 0x0000000300037308 */ /* 0x008e640000001000 */
[----:B-12---:R-:W-:-:S06]  /*16a0*/  VIADD R4, R3, 0xffffffe ;  /* 0x0ffffffe03047836 */ /* 0x006fcc0000000000 */
[----:B------:R-:W1:Y:S02]  /*16b0*/  F2I.FTZ.U32.TRUNC.NTZ R4, R4 ;  /* 0x0000000400047305 */ /* 0x000e64000021f000 */
[----:B-1----:R-:W-:-:S13]  /*16c0*/  R2UR UR5, R4 ;  /* 0x00000000040572ca */ /* 0x002fda00000e0000 */
[----:B------:R-:W-:-:S04]  /*16d0*/  UIADD3 UR6, UPT, UPT, URZ, -UR5, URZ ;  /* 0x80000005ff067290 */ /* 0x000fc8000fffe0ff */
[----:B------:R-:W-:-:S04]  /*16e0*/  UIMAD UR6, UR6, UR17, URZ ;  /* 0x00000011060672a4 */ /* 0x000fc8000f8e02ff */
[----:B------:R-:W-:Y:S02]  /*16f0*/  UIMAD.WIDE.U32 UR4, UR5, UR6, UR4 ;  /* 0x00000006050472a5 */ /* 0x000fe4000f8e0004 */
[----:B------:R-:W-:-:S04]  /*1700*/  UIADD3 UR6, UPT, UPT, UR17, 0x1f, URZ ;  /* 0x0000001f11067890 */ /* 0x000fc8000fffe0ff */
[----:B------:R-:W-:-:S04]  /*1710*/  UIMAD.WIDE.U32 UR4, UR5, UR6, URZ ;  /* 0x00000006050472a5 */ /* 0x000fc8000f8e00ff */
[----:B------:R-:W-:-:S04]  /*1720*/  UIADD3 UR4, UPT, UPT, -UR5, URZ, URZ ;  /* 0x000000ff05047290 */ /* 0x000fc8000fffe1ff */
[----:B------:R-:W-:-:S04]  /*1730*/  UIMAD UR6, UR17, UR4, UR6 ;  /* 0x00000004110672a4 */ /* 0x000fc8000f8e0206 */
[----:B------:R-:W-:-:S11]  /*1740*/  UISETP.GE.U32.AND UP0, UPT, UR6, UR17, UPT ;  /* 0x000000110600728c */ /* 0x000fd6000bf06070 */
[----:B------:R-:W-:Y:S02]  /*1750*/  @UP0 UIADD3 UR6, UPT, UPT, UR6, -UR17, URZ ;  /* 0x8000001106060290 */ /* 0x000fe4000fffe0ff */
[----:B------:R-:W-:Y:S02]  /*1760*/  @UP0 UIADD3 UR5, UPT, UPT, UR5, 0x1, URZ ;  /* 0x0000000105050890 */ /* 0x000fe4000fffe0ff */
[----:B------:R-:W-:-:S11]  /*1770*/  UISETP.GE.U32.AND UP1, UPT, UR6, UR17, UPT ;  /* 0x000000110600728c */ /* 0x000fd6000bf26070 */
[----:B------:R-:W-:Y:S02]  /*1780*/  @UP1 UIADD3 UR5, UPT, UPT, UR5, 0x1, URZ ;  /* 0x0000000105051890 */ /* 0x000fe4000fffe0ff */
[----:B------:R-:W-:-:S06]  /*1790*/  @!UP2 ULOP3.LUT UR5, URZ, UR17, URZ, 0x33, !UPT ;  /* 0x00000011ff05a292 */ /* 0x000fcc000f8e33ff */
[----:B------:R-:W-:Y:S01]  /*17a0*/  IMAD R0, R0, UR5, RZ ;  /* 0x0000000500007c24 */ /* 0x000fe2000f8e02ff */
[----:B------:R-:W-:-:S04]  /*17b0*/  MOV R3, UR5 ;  /* 0x0000000500037c02 */ /* 0x000fc80008000f00 */
[----:B------:R-:W-:-:S04]  /*17c0*/  VIADDMNMX R3, R0, R3, 0x20, PT ;  /* 0x0000002000037446 */ /* 0x000fc80003800103 */
[----:B------:R-:W-:-:S13]  /*17d0*/  ISETP.GE.U32.OR P0, PT, R0, R3, !P0 ;  /* 0x000000030000720c */ /* 0x000fda0004706470 */
[----:B------:R-:W-:Y:S05]  /*17e0*/  @P0 BRA `(.L_x_13) ;  /* 0x0000000000d00947 */ /* 0x000fea0003800000 */
[C---:B------:R-:W-:Y:S02]  /*17f0*/  LOP3.LUT R9, R2.reuse, 0xf, RZ, 0xc0, !PT ;  /* 0x0000000f02097812 */ /* 0x040fe400078ec0ff */
[----:B------:R-:W-:Y:S02]  /*1800*/  LOP3.LUT R11, R2, 0x7, RZ, 0xc0, !PT ;  /* 0x00000007020b7812 */ /* 0x000fe400078ec0ff */
[----:B------:R-:W-:Y:S01]  /*1810*/  MOV R6, R0 ;  /* 0x0000000000067202 */ /* 0x000fe20000000f00 */
[----:B------:R-:W-:Y:S02]  /*1820*/  VIADD R4, R9, 0xffffffff ;  /* 0xffffffff09047836 */ /* 0x000fe40000000000 */
[----:B------:R-:W-:-:S03]  /*1830*/  VIADD R5, R11, 0xffffffff ;  /* 0xffffffff0b057836 */ /* 0x000fc60000000000 */
[----:B------:R-:W-:Y:S02]  /*1840*/  ISETP.GE.U32.AND P0, PT, R4, 0x7, PT ;  /* 0x000000070400780c */ /* 0x000fe40003f06070 */
[----:B------:R-:W-:Y:S02]  /*1850*/  ISETP.GE.U32.AND P1, PT, R5, 0x3, PT ;  /* 0x000000030500780c */ /* 0x000fe40003f26070 */
[C---:B------:R-:W-:Y:S02]  /*1860*/  LOP3.LUT R4, R2.reuse, 0x7ffffff0, RZ, 0xc0, !PT ;  /* 0x7ffffff002047812 */ /* 0x040fe400078ec0ff */
[----:B------:R-:W-:-:S09]  /*1870*/  LOP3.LUT R5, R2, 0x3, RZ, 0xc0, !PT ;  /* 0x0000000302057812 */ /* 0x000fd200078ec0ff */
.L_x_19:
[----:B-1----:R-:W1:Y:S01]  /*1880*/  LDCU UR4, c[0x0][0x3a8] ;  /* 0x00007500ff0477ac */ /* 0x002e620008000800 */
[C---:B------:R-:W-:Y:S02]  /*1890*/  IMAD R10, R6.reuse, 0x100, R1 ;  /* 0x00000100060a7824 */ /* 0x040fe400078e0201 */
[----:B---3--:R-:W-:Y:S02]  /*18a0*/  HFMA2 R7, -RZ, RZ, 0, 0 ;  /* 0x00000000ff077431 */ /* 0x008fe400000001ff */
[----:B------:R-:W-:-:S05]  /*18b0*/  VIADD R6, R6, 0x1 ;  /* 0x0000000106067836 */ /* 0x000fca0000000000 */
[----:B------:R-:W-:Y:S01]  /*18c0*/  ISETP.NE.AND P2, PT, R6, R3, PT ;  /* 0x000000030600720c */ /* 0x000fe20003f45270 */
[----:B-1----:R-:W-:-:S05]  /*18d0*/  IMAD.U32 R2, RZ, RZ, UR4 ;  /* 0x00000004ff027e24 */ /* 0x002fca000f8e00ff */
[----:B------:R-:W-:-:S13]  /*18e0*/  ISETP.GE.U32.AND P3, PT, R2, 0x10, PT ;  /* 0x000000100200780c */ /* 0x000fda0003f66070 */
[----:B--2---:R-:W-:Y:S05]  /*18f0*/  @!P3 BRA `(.L_x_14) ;  /* 0x000000000030b947 */ /* 0x004fea0003800000 */
[----:B------:R-:W-:Y:S01]  /*1900*/  BSSY.RECONVERGENT B1, `(.L_x_15) ;  /* 0x000000a000017945 */ /* 0x000fe20003800200 */
[----:B------:R-:W-:-:S07]  /*1910*/  IMAD.MOV.U32 R7, RZ, RZ, RZ ;  /* 0x000000ffff077224 */ /* 0x000fce00078e00ff */
.L_x_16:
[C---:B-1----:R-:W-:Y:S01]  /*1920*/  IMAD R8, R7.reuse, 0x4, R10 ;  /* 0x0000000407087824 */ /* 0x042fe200078e020a */
[----:B------:R-:W-:-:S04]  /*1930*/  IADD3 R7, PT, PT, R7, 0x10, RZ ;  /* 0x0000001007077810 */ /* 0x000fc80007ffe0ff */
[----:B------:R1:W-:Y:S01]  /*1940*/  STL.128 [R8], RZ ;  /* 0x000000ff08007387 */ /* 0x0003e20000100c00 */
[----:B------:R-:W-:-:S03]  /*1950*/  ISETP.NE.AND P3, PT, R7, R4, PT ;  /* 0x000000040700720c */ /* 0x000fc60003f65270 */
[----:B------:R1:W-:Y:S04]  /*1960*/  STL.128 [R8+0x10], RZ ;  /* 0x000010ff08007387 */ /* 0x0003e80000100c00 */
[----:B------:R1:W-:Y:S04]  /*1970*/  STL.128 [R8+0x20], RZ ;  /* 0x000020ff08007387 */ /* 0x0003e80000100c00 */
[----:B------:R1:W-:Y:S02]  /*1980*/  STL.128 [R8+0x30], RZ ;  /* 0x000030ff08007387 */ /* 0x0003e40000100c00 */
[----:B------:R-:W-:Y:S05]  /*1990*/  @P3 BRA `(.L_x_16) ;  /* 0xfffffffc00e03947 */ /* 0x000fea000383ffff */
[----:B------:R-:W-:Y:S05]  /*19a0*/  BSYNC.RECONVERGENT B1 ;  /* 0x0000000000017941 */ /* 0x000fea0003800200 */
.L_x_15:
[----:B------:R-:W-:-:S07]  /*19b0*/  IMAD.MOV.U32 R7, RZ, RZ, R4 ;  /* 0x000000ffff077224 */ /* 0x000fce00078e0004 */
.L_x_14:
[----:B------:R-:W-:Y:S01]  /*19c0*/  ISETP.NE.AND P3, PT, R9, RZ, PT ;  /* 0x000000ff0900720c */ /* 0x000fe20003f65270 */
[----:B------:R-:W-:-:S12]  /*19d0*/  BSSY.RECONVERGENT B1, `(.L_x_17) ;  /* 0x0000014000017945 */ /* 0x000fd80003800200 */
[----:B------:R-:W-:Y:S05]  /*19e0*/  @!P3 BRA `(.L_x_18) ;  /* 0x000000000048b947 */ /* 0x000fea0003800000 */
[----:B-1----:R-:W-:Y:S01]  /*19f0*/  @P0 IMAD R8, R7, 0x4, R10 ;  /* 0x0000000407080824 */ /* 0x002fe200078e020a */
[----:B------:R-:W-:Y:S02]  /*1a00*/  ISETP.NE.AND P3, PT, R11, RZ, PT ;  /* 0x000000ff0b00720c */ /* 0x000fe40003f65270 */
[----:B------:R-:W-:Y:S02]  /*1a10*/  @P0 IADD3 R7, PT, PT, R7, 0x8, RZ ;  /* 0x0000000807070810 */ /* 0x000fe40007ffe0ff */
[----:B------:R2:W-:Y:S04]  /*1a20*/  @P0 STL.128 [R8], RZ ;  /* 0x000000ff08000387 */ /* 0x0005e80000100c00 */
[----:B------:R2:W-:Y:S05]  /*1a30*/  @P0 STL.128 [R8+0x10], RZ ;  /* 0x000010ff08000387 */ /* 0x0005ea0000100c00 */
[----:B------:R-:W-:Y:S05]  /*1a40*/  @!P3 BRA `(.L_x_18) ;  /* 0x000000000030b947 */ /* 0x000fea0003800000 */
[----:B--2---:R-:W-:Y:S01]  /*1a50*/  @P1 IMAD R8, R7, 0x4, R10 ;  /* 0x0000000407081824 */ /* 0x004fe200078e020a */
[----:B------:R-:W-:Y:S01]  /*1a60*/  ISETP.NE.AND P3, PT, R5, RZ, PT ;  /* 0x000000ff0500720c */ /* 0x000fe20003f65270 */
[----:B------:R-:W-:-:S03]  /*1a70*/  @P1 VIADD R7, R7, 0x4 ;  /* 0x0000000407071836 */ /* 0x000fc60000000000 */
[----:B------:R3:W-:Y:S09]  /*1a80*/  @P1 STL.128 [R8], RZ ;  /* 0x000000ff08001387 */ /* 0x0007f20000100c00 */
[----:B---3--:R-:W-:Y:S05]  /*1a90*/  @!P3 BRA `(.L_x_18) ;  /* 0x00000000001cb947 */ /* 0x008fea0003800000 */
[----:B------:R-:W-:Y:S02]  /*1aa0*/  LEA R7, R7, R10, 0x2 ;  /* 0x0000000a07077211 */ /* 0x000fe400078e10ff */
[----:B------:R-:W-:-:S03]  /*1ab0*/  ISETP.NE.AND P3, PT, R5, 0x1, PT ;  /* 0x000000010500780c */ /* 0x000fc60003f65270 */
[----:B------:R3:W-:Y:S10]  /*1ac0*/  STL [R7], RZ ;  /* 0x000000ff07007387 */ /* 0x0007f40000100800 */
[----:B---3--:R-:W-:Y:S05]  /*1ad0*/  @!P3 BRA `(.L_x_18) ;  /* 0x00000000000cb947 */ /* 0x008fea0003800000 */
[----:B------:R-:W-:Y:S01]  /*1ae0*/  ISETP.NE.AND P3, PT, R5, 0x2, PT ;  /* 0x000000020500780c */ /* 0x000fe20003f65270 */
[----:B------:R3:W-:-:S12]  /*1af0*/  STL [R7+0x4], RZ ;  /* 0x000004ff07007387 */ /* 0x0007d80000100800 */
[----:B------:R3:W-:Y:S02]  /*1b00*/  @P3 STL [R7+0x8], RZ ;  /* 0x000008ff07003387 */ /* 0x0007e40000100800 */
.L_x_18:
[----:B------:R-:W-:Y:S05]  /*1b10*/  BSYNC.RECONVERGENT B1 ;  /* 0x0000000000017941 */ /* 0x000fea0003800200 */
.L_x_17:
[----:B------:R-:W-:Y:S05]  /*1b20*/  @P2 BRA `(.L_x_19) ;  /* 0xfffffffc00542947 */ /* 0x000fea000383ffff */
.L_x_13:
[----:B------:R-:W-:Y:S05]  /*1b30*/  BSYNC.RECONVERGENT B0 ;  /* 0x0000000000007941 */ /* 0x000fea0003800200 */
.L_x_12:
[----:B------:R-:W4:Y:S02]  /*1b40*/  LDCU UR4, c[0x0][0x3a4] ;  /* 0x00007480ff0477ac */ /* 0x000f240008000800 */
[----:B----4-:R-:W-:-:S09]  /*1b50*/  UISETP.GE.AND UP0, UPT, UR4, 0x1, UPT ;  /* 0x000000010400788c */ /* 0x010fd2000bf06270 */
[----:B------:R-:W-:Y:S05]  /*1b60*/  BRA.U !UP0, `(.L_x_20) ;  /* 0x0000003508ac7547 */ /* 0x000fea000b800000 */
[C---:B------:R-:W-:Y:S01]  /*1b70*/  VIADD R26, R2.reuse, 0xffffffff ;  /* 0xffffffff021a7836 */ /* 0x040fe20000000000 */
[C---:B------:R-:W-:Y:S01]  /*1b80*/  LOP3.LUT R22, R2.reuse, 0x7, RZ, 0xc0, !PT ;  /* 0x0000000702167812 */ /* 0x040fe200078ec0ff */
[----:B------:R-:W4:Y:S01]  /*1b90*/  LDCU UR21, c[0x0][0x3a4] ;  /* 0x00007480ff1577ac */ /* 0x000f220008000800 */
[C---:B------:R-:W-:Y:S02]  /*1ba0*/  LOP3.LUT R21, R2.reuse, 0x3, RZ, 0xc0, !PT ;  /* 0x0000000302157812 */ /* 0x040fe400078ec0ff */
[C---:B------:R-:W-:Y:S01]  /*1bb0*/  LOP3.LUT R20, R2.reuse, 0xf, RZ, 0xc0, !PT ;  /* 0x0000000f02147812 */ /* 0x040fe200078ec0ff */
[----:B------:R-:W-:Y:S01]  /*1bc0*/  UIADD3 UR20, UPT, UPT, UR16, 0x2100, URZ ;  /* 0x0000210010147890 */ /* 0x000fe2000fffe0ff */
[C---:B------:R-:W-:Y:S01]  /*1bd0*/  LOP3.LUT R25, R2.reuse, 0x7ffffff8, RZ, 0xc0, !PT ;  /* 0x7ffffff802197812 */ /* 0x040fe200078ec0ff */
[----:B------:R-:W-:Y:S01]  /*1be0*/  UIADD3 UR19, UPT, UPT, UR16, 0x2180, URZ ;  /* 0x0000218010137890 */ /* 0x000fe2000fffe0ff */
[----:B------:R-:W-:Y:S01]  /*1bf0*/  LOP3.LUT R2, R2, 0x7ffffff0, RZ, 0xc0, !PT ;  /* 0x7ffffff002027812 */ /* 0x000fe200078ec0ff */
[----:B------:R-:W-:Y:S01]  /*1c00*/  UIADD3 UR18, UPT, UPT, UR16, 0x2000, URZ ;  /* 0x0000200010127890 */ /* 0x000fe2000fffe0ff */
[----:B------:R-:W-:Y:S01]  /*1c10*/  UMOV UR5, URZ ;  /* 0x000000ff00057c82 */ /* 0x000fe20008000000 */
[----:B------:R-:W-:-:S10]  /*1c20*/  UMOV UR4, URZ ;  /* 0x000000ff00047c82 */ /* 0x000fd40008000000 */
.L_x_91:
[----:B------:R-:W5:Y:S01]  /*1c30*/  LDCU UR6, c[0x0][0x3a4] ;  /* 0x00007480ff0677ac */ /* 0x000f620008000800 */
[----:B0-----:R-:W0:Y:S01]  /*1c40*/  S2R R15, SR_TID.X ;  /* 0x00000000000f7919 */ /* 0x001e220000002100 */
[----:B-1----:R-:W1:Y:S01]  /*1c50*/  LDC R4, c[0x0][0x3a8] ;  /* 0x0000ea00ff047b82 */ /* 0x002e620000000800 */
[----:B------:R-:W-:Y:S01]  /*1c60*/  BSSY.RECONVERGENT B0, `(.L_x_21) ;  /* 0x0000042000007945 */ /* 0x000fe20003800200 */
[----:B------:R-:W0:Y:S01]  /*1c70*/  LDCU.64 UR12, c[0x0][0x388] ;  /* 0x00007100ff0c77ac */ /* 0x000e220008000a00 */
[----:B------:R-:W0:Y:S01]  /*1c80*/  LDCU.64 UR22, c[0x0][0x390] ;  /* 0x00007200ff1677ac */ /* 0x000e220008000a00 */
[----:B-----5:R-:W-:-:S04]  /*1c90*/  UIADD3 UR6, UPT, UPT, -UR5, UR6, URZ ;  /* 0x0000000605067290 */ /* 0x020fc8000fffe1ff */
[----:B------:R-:W-:-:S04]  /*1ca0*/  UISETP.LT.AND UP0, UPT, UR6, 0x20, UPT ;  /* 0x000000200600788c */ /* 0x000fc8000bf01270 */
[----:B------:R-:W-:Y:S02]  /*1cb0*/  USEL UR6, UR6, 0x20, UP0 ;  /* 0x0000002006067887 */ /* 0x000fe40008000000 */
[----:B----4-:R-:W-:-:S04]  /*1cc0*/  UISETP.LT.AND UP0, UPT, UR21, 0x20, UPT ;  /* 0x000000201500788c */ /* 0x010fc8000bf01270 */
[----:B-123--:R-:W-:Y:S01]  /*1cd0*/  IMAD R8, R4, UR6, RZ ;  /* 0x0000000604087c24 */ /* 0x00efe2000f8e02ff */
[----:B------:R-:W-:-:S04]  /*1ce0*/  USEL UR11, UR21, 0x20, UP0 ;  /* 0x00000020150b7887 */ /* 0x000fc80008000000 */
[----:B0-----:R-:W-:Y:S01]  /*1cf0*/  ISETP.GE.AND P0, PT, R15, R8, PT ;  /* 0x000000080f00720c */ /* 0x001fe20003f06270 */
[----:B------:R-:W-:-:S04]  /*1d00*/  UISETP.LT.AND UP0, UPT, UR11, 0x1, UPT ;  /* 0x000000010b00788c */ /* 0x000fc8000bf01270 */
[----:B------:R-:W-:-:S08]  /*1d10*/  USEL UR11, UR11, 0x1, !UP0 ;  /* 0x000000010b0b7887 */ /* 0x000fd0000c000000 */
[----:B------:R-:W-:Y:S05]  /*1d20*/  @P0 BRA `(.L_x_22) ;  /* 0x0000000000d40947 */ /* 0x000fea0003800000 */
[----:B------:R-:W-:Y:S01]  /*1d30*/  IABS R9, R4 ;  /* 0x0000000400097213 */ /* 0x000fe20000000000 */
[----:B------:R-:W0:Y:S01]  /*1d40*/  S2R R11, SR_CgaCtaId ;  /* 0x00000000000b7919 */ /* 0x000e220000008800 */
[----:B------:R-:W1:Y:S01]  /*1d50*/  LDC R10, c[0x0][0x3a8] ;  /* 0x0000ea00ff0a7b82 */ /* 0x000e620000000800 */
[----:B------:R-:W-:Y:S01]  /*1d60*/  MOV R6, 0x400 ;  /* 0x0000040000067802 */ /* 0x000fe20000000f00 */
[----:B------:R-:W2:Y:S01]  /*1d70*/  I2F.RP R5, R9 ;  /* 0x0000000900057306 */ /* 0x000ea20000209400 */
[----:B------:R-:W-:-:S03]  /*1d80*/  ISETP.NE.AND P0, PT, R4, RZ, PT ;  /* 0x000000ff0400720c */ /* 0x000fc60003f05270 */
[----:B------:R-:W-:-:S04]  /*1d90*/  VIADD R6, R6, 0x100 ;  /* 0x0000010006067836 */ /* 0x000fc80000000000 */
[----:B--2---:R-:W2:Y:S01]  /*1da0*/  MUFU.RCP R5, R5 ;  /* 0x0000000500057308 */ /* 0x004ea20000001000 */
[----:B0-----:R-:W-:Y:S01]  /*1db0*/  LEA R11, R11, R6, 0x18 ;  /* 0x000000060b0b7211 */ /* 0x001fe200078ec0ff */
[----:B--2---:R-:W-:-:S06]  /*1dc0*/  VIADD R13, R5, 0xffffffe ;  /* 0x0ffffffe050d7836 */ /* 0x004fcc0000000000 */
[----:B------:R-:W0:Y:S02]  /*1dd0*/  F2I.FTZ.U32.TRUNC.NTZ R13, R13 ;  /* 0x0000000d000d7305 */ /* 0x000e24000021f000 */
[----:B0-----:R-:W-:-:S05]  /*1de0*/  IADD3 R12, PT, PT, RZ, -R13, RZ ;  /* 0x8000000dff0c7210 */ /* 0x001fca0007ffe0ff */
[----:B---3--:R-:W-:Y:S02]  /*1df0*/  IMAD R7, R12, R9, RZ ;  /* 0x000000090c077224 */ /* 0x008fe400078e02ff */
[----:B------:R-:W-:-:S04]  /*1e00*/  IMAD.MOV.U32 R12, RZ, RZ, RZ ;  /* 0x000000ffff0c7224 */ /* 0x000fc800078e00ff */
[----:B------:R-:W-:Y:S01]  /*1e10*/  IMAD.HI.U32 R12, R13, R7, R12 ;  /* 0x000000070d0c7227 */ /* 0x000fe200078e000c */
[----:B-1----:R-:W-:-:S07]  /*1e20*/  LOP3.LUT R13, RZ, R4, RZ, 0x33, !PT ;  /* 0x00000004ff0d7212 */ /* 0x002fce00078e33ff */
.L_x_23:
[----:B------:R-:W-:Y:S02]  /*1e30*/  IABS R5, R15 ;  /* 0x0000000f00057213 */ /* 0x000fe40000000000 */
[----:B------:R-:W-:-:S03]  /*1e40*/  IABS R7, R10 ;  /* 0x0000000a00077213 */ /* 0x000fc60000000000 */
[----:B0-----:R-:W-:-:S05]  /*1e50*/  IMAD.HI.U32 R4, R12, R5, RZ ;  /* 0x000000050c047227 */ /* 0x001fca00078e00ff */
[----:B------:R-:W-:-:S05]  /*1e60*/  IADD3 R6, PT, PT, -R4, RZ, RZ ;  /* 0x000000ff04067210 */ /* 0x000fca0007ffe1ff */
[----:B------:R-:W-:Y:S01]  /*1e70*/  IMAD R6, R7, R6, R5 ;  /* 0x0000000607067224 */ /* 0x000fe200078e0205 */
[----:B------:R-:W-:-:S04]  /*1e80*/  LOP3.LUT R5, R15, R10, RZ, 0x3c, !PT ;  /* 0x0000000a0f057212 */ /* 0x000fc800078e3cff */
[----:B------:R-:W-:Y:S02]  /*1e90*/  ISETP.GT.U32.AND P2, PT, R9, R6, PT ;  /* 0x000000060900720c */ /* 0x000fe40003f44070 */
[----:B------:R-:W-:-:S11]  /*1ea0*/  ISETP.GE.AND P3, PT, R5, RZ, PT ;  /* 0x000000ff0500720c */ /* 0x000fd60003f66270 */
[----:B------:R-:W-:Y:S02]  /*1eb0*/  @!P2 IMAD.IADD R6, R6, 0x1, -R7 ;  /* 0x000000010606a824 */ /* 0x000fe400078e0a07 */
[----:B------:R-:W-:-:S03]  /*1ec0*/  @!P2 VIADD R4, R4, 0x1 ;  /* 0x000000010404a836 */ /* 0x000fc60000000000 */
[----:B------:R-:W-:-:S13]  /*1ed0*/  ISETP.GE.U32.AND P1, PT, R6, R9, PT ;  /* 0x000000090600720c */ /* 0x000fda0003f26070 */
[----:B------:R-:W-:-:S05]  /*1ee0*/  @P1 IADD3 R4, PT, PT, R4, 0x1, RZ ;  /* 0x0000000104041810 */ /* 0x000fca0007ffe0ff */
[----:B------:R-:W-:-:S05]  /*1ef0*/  @!P3 IMAD.MOV R4, RZ, RZ, -R4 ;  /* 0x000000ffff04b224 */ /* 0x000fca00078e0a04 */
[----:B------:R-:W-:-:S04]  /*1f00*/  SEL R14, R13, R4, !P0 ;  /* 0x000000040d0e7207 */ /* 0x000fc80004000000 */
[----:B------:R-:W-:Y:S01]  /*1f10*/  IADD3 R4, PT, PT, R14, UR5, RZ ;  /* 0x000000050e047c10 */ /* 0x000fe2000fffe0ff */
[----:B------:R-:W-:-:S04]  /*1f20*/  IMAD.MOV R17, RZ, RZ, -R14 ;  /* 0x000000ffff117224 */ /* 0x000fc800078e0a0e */
[----:B------:R-:W-:-:S04]  /*1f30*/  IMAD R17, R10, R17, R15 ;  /* 0x000000110a117224 */ /* 0x000fc800078e020f */
[----:B------:R-:W-:-:S05]  /*1f40*/  IMAD R4, R4, R10, R17 ;  /* 0x0000000a04047224 */ /* 0x000fca00078e0211 */
[----:B------:R-:W-:-:S04]  /*1f50*/  IADD3 R7, P1, PT, R4, UR8, RZ ;  /* 0x0000000804077c10 */ /* 0x000fc8000ff3e0ff */
[----:B------:R-:W-:Y:S01]  /*1f60*/  LEA.HI.X.SX32 R4, R4, UR10, 0x1, P1 ;  /* 0x0000000a04047c11 */ /* 0x000fe200088f0eff */
[----:B------:R-:W-:-:S03]  /*1f70*/  IMAD.SHL.U32 R6, R7, 0x4, RZ ;  /* 0x0000000407067824 */ /* 0x000fc600078e00ff */
[----:B------:R-:W-:Y:S02]  /*1f80*/  SHF.L.U64.HI R7, R7, 0x2, R4 ;  /* 0x0000000207077819 */ /* 0x000fe40000010204 */
[C---:B------:R-:W-:Y:S02]  /*1f90*/  IADD3 R4, P1, PT, R6.reuse, UR12, RZ ;  /* 0x0000000c06047c10 */ /* 0x040fe4000ff3e0ff */
[----:B------:R-:W-:Y:S02]  /*1fa0*/  IADD3 R6, P2, PT, R6, UR22, RZ ;  /* 0x0000001606067c10 */ /* 0x000fe4000ff5e0ff */
[C---:B------:R-:W-:Y:S02]  /*1fb0*/  IADD3.X R5, PT, PT, R7.reuse, UR13, RZ, P1, !PT ;  /* 0x0000000d07057c10 */ /* 0x040fe40008ffe4ff */
[----:B------:R-:W-:-:S03]  /*1fc0*/  IADD3.X R7, PT, PT, R7, UR23, RZ, P2, !PT ;  /* 0x0000001707077c10 */ /* 0x000fc600097fe4ff */
[----:B------:R-:W2:Y:S04]  /*1fd0*/  LDG.E.CONSTANT R4, desc[UR14][R4.64] ;  /* 0x0000000e04047981 */ /* 0x000ea8000c1e9900 */
[----:B------:R-:W3:Y:S01]  /*1fe0*/  LDG.E.CONSTANT R6, desc[UR14][R6.64] ;  /* 0x0000000e06067981 */ /* 0x000ee2000c1e9900 */
[----:B------:R-:W-:Y:S01]  /*1ff0*/  IMAD.U32 R19, RZ, RZ, UR4 ;  /* 0x00000004ff137e24 */ /* 0x000fe2000f8e00ff */
[----:B------:R-:W-:-:S04]  /*2000*/  IADD3 R15, PT, PT, R15, UR17, RZ ;  /* 0x000000110f0f7c10 */ /* 0x000fc8000fffe0ff */
[----:B------:R-:W-:Y:S02]  /*2010*/  LEA R14, R19, R14, 0x5 ;  /* 0x0000000e130e7211 */ /* 0x000fe400078e28ff */
[----:B------:R-:W-:-:S03]  /*2020*/  ISETP.GE.AND P1, PT, R15, R8, PT ;  /* 0x000000080f00720c */ /* 0x000fc60003f26270 */
[----:B------:R-:W-:-:S04]  /*2030*/  IMAD.U32 R14, R14, 0x40, R17 ;  /* 0x000000400e0e7824 */ /* 0x000fc800078e0011 */
[----:B------:R-:W-:-:S05]  /*2040*/  IMAD R17, R14, 0x4, R11 ;  /* 0x000000040e117824 */ /* 0x000fca00078e020b */
[----:B--2---:R0:W-:Y:S04]  /*2050*/  STS [R17+0x2000], R4 ;  /* 0x0020000411007388 */ /* 0x0041e80000000800 */
[----:B---3--:R0:W-:Y:S01]  /*2060*/  STS [R17+0x6000], R6 ;  /* 0x0060000611007388 */ /* 0x0081e20000000800 */
[----:B------:R-:W-:Y:S05]  /*2070*/  @!P1 BRA `(.L_x_23) ;  /* 0xfffffffc006c9947 */ /* 0x000fea000383ffff */
.L_x_22:
[----:B------:R-:W-:Y:S05]  /*2080*/  BSYNC.RECONVERGENT B0 ;  /* 0x0000000000007941 */ /* 0x000fea0003800200 */
.L_x_21:
[----:B------:R-:W-:Y:S01]  /*2090*/  BAR.SYNC.DEFER_BLOCKING 0x0 ;  /* 0x0000000000007b1d */ /* 0x000fe20000010000 */
[----:B------:R-:W-:-:S05]  /*20a0*/  ISETP.GE.U32.AND P0, PT, R0, R3, PT ;  /* 0x000000030000720c */ /* 0x000fca0003f06070 */
[----:B------:R-:W-:Y:S08]  /*20b0*/  BSSY.RECONVERGENT B1, `(.L_x_24) ;  /* 0x000030f000017945 */ /* 0x000ff00003800200 */
[----:B------:R-:W-:Y:S05]  /*20c0*/  @P0 BRA `(.L_x_25) ;  /* 0x0000003000340947 */ /* 0x000fea0003800000 */
[----:B------:R-:W-:Y:S02]  /*20d0*/  IMAD.U32 R23, RZ, RZ, UR11 ;  /* 0x0000000bff177e24 */ /* 0x000fe4000f8e00ff */
[----:B------:R-:W-:-:S03]  /*20e0*/  IMAD.MOV.U32 R24, RZ, RZ, R0 ;  /* 0x000000ffff187224 */ /* 0x000fc600078e0000 */
[----:B------:R-:W-:-:S07]  /*20f0*/  LOP3.LUT R23, R23, 0x3, RZ, 0xc0, !PT ;  /* 0x0000000317177812 */ /* 0x000fce00078ec0ff */
.L_x_90:
[----:B-1----:R-:W1:Y:S01]  /*2100*/  LDCU UR6, c[0x0][0x3a4] ;  /* 0x00007480ff0677ac */ /* 0x002e620008000800 */
[----:B0-----:R-:W-:Y:S01]  /*2110*/  IADD3 R4, PT, PT, R24, UR7, RZ ;  /* 0x0000000718047c10 */ /* 0x001fe2000fffe0ff */
[----:B------:R-:W-:Y:S03]  /*2120*/  BSSY.RECONVERGENT B0, `(.L_x_26) ;  /* 0x0000304000007945 */ /* 0x000fe60003800200 */
[----:B-1----:R-:W-:-:S13]  /*2130*/  ISETP.GE.AND P0, PT, R4, UR6, PT ;  /* 0x0000000604007c0c */ /* 0x002fda000bf06270 */
[----:B--23--:R-:W-:Y:S05]  /*2140*/  @P0 BRA `(.L_x_27) ;  /* 0x0000003000040947 */ /* 0x00cfea0003800000 */
[----:B------:R-:W0:Y:S02]  /*2150*/  LDC R12, c[0x0][0x3a8] ;  /* 0x0000ea00ff0c7b82 */ /* 0x000e240000000800 */
[----:B0-----:R-:W-:-:S13]  /*2160*/  ISETP.GE.AND P3, PT, R12, 0x1, PT ;  /* 0x000000010c00780c */ /* 0x001fda0003f66270 */
[----:B------:R-:W-:Y:S05]  /*2170*/  @!P3 BRA `(.L_x_28) ;  /* 0x000000040020b947 */ /* 0x000fea0003800000 */
[----:B------:R-:W-:Y:S01]  /*2180*/  ISETP.GE.U32.AND P0, PT, R26, 0x7, PT ;  /* 0x000000071a00780c */ /* 0x000fe20003f06070 */
[----:B------:R-:W-:Y:S01]  /*2190*/  BSSY.RECONVERGENT B2, `(.L_x_29) ;  /* 0x0000015000027945 */ /* 0x000fe20003800200 */
[----:B------:R-:W-:-:S11]  /*21a0*/  IMAD.MOV.U32 R9, RZ, RZ, RZ ;  /* 0x000000ffff097224 */ /* 0x000fd600078e00ff */
[----:B------:R-:W-:Y:S05]  /*21b0*/  @!P0 BRA `(.L_x_30) ;  /* 0x0000000000488947 */ /* 0x000fea0003800000 */
[----:B------:R-:W0:Y:S01]  /*21c0*/  S2R R5, SR_CgaCtaId ;  /* 0x0000000000057919 */ /* 0x000e220000008800 */
[----:B------:R-:W-:Y:S01]  /*21d0*/  MOV R4, 0x400 ;  /* 0x0000040000047802 */ /* 0x000fe20000000f00 */
[----:B------:R-:W-:Y:S01]  /*21e0*/  HFMA2 R13, -RZ, RZ, 0, 0 ;  /* 0x00000000ff0d7431 */ /* 0x000fe200000001ff */
[----:B------:R-:W-:Y:S03]  /*21f0*/  BSSY.RECONVERGENT B3, `(.L_x_31) ;  /* 0x000000d000037945 */ /* 0x000fe60003800200 */
[----:B------:R-:W-:-:S05]  /*2200*/  VIADD R4, R4, 0x100 ;  /* 0x0000010004047836 */ /* 0x000fca0000000000 */
[----:B0-----:R-:W-:-:S07]  /*2210*/  LEA R17, R5, R4, 0x18 ;  /* 0x0000000405117211 */ /* 0x001fce00078ec0ff */
.L_x_32:
[----:B0-----:R-:W-:Y:S01]  /*2220*/  IMAD R4, R24, 0x40, R13 ;  /* 0x0000004018047824 */ /* 0x001fe200078e020d */
[C---:B------:R-:W-:Y:S02]  /*2230*/  LEA R15, R13.reuse, UR18, 0x2 ;  /* 0x000000120d0f7c11 */ /* 0x040fe4000f8e10ff */
[----:B------:R-:W-:Y:S01]  /*2240*/  IADD3 R13, PT, PT, R13, 0x8, RZ ;  /* 0x000000080d0d7810 */ /* 0x000fe20007ffe0ff */
[----:B------:R-:W-:-:S03]  /*2250*/  IMAD R14, R4, 0x4, R17 ;  /* 0x00000004040e7824 */ /* 0x000fc600078e0211 */
[----:B------:R-:W-:Y:S02]  /*2260*/  ISETP.NE.AND P0, PT, R13, R25, PT ;  /* 0x000000190d00720c */ /* 0x000fe40003f05270 */
[----:B---3--:R-:W0:Y:S04]  /*2270*/  LDS.128 R4, [R14] ;  /* 0x000000000e047984 */ /* 0x008e280000000c00 */
[----:B------:R-:W1:Y:S04]  /*2280*/  LDS.128 R8, [R14+0x10] ;  /* 0x000010000e087984 */ /* 0x000e680000000c00 */
[----:B0-----:R0:W-:Y:S04]  /*2290*/  STL.128 [R15], R4 ;  /* 0x000000040f007387 */ /* 0x0011e80000100c00 */
[----:B-1----:R0:W-:Y:S01]  /*22a0*/  STL.128 [R15+0x10], R8 ;  /* 0x000010080f007387 */ /* 0x0021e20000100c00 */
[----:B------:R-:W-:Y:S05]  /*22b0*/  @P0 BRA `(.L_x_32) ;  /* 0xfffffffc00d80947 */ /* 0x000fea000383ffff */
[----:B------:R-:W-:Y:S05]  /*22c0*/  BSYNC.RECONVERGENT B3 ;  /* 0x0000000000037941 */ /* 0x000fea0003800200 */
.L_x_31:
[----:B0-----:R-:W-:-:S07]  /*22d0*/  IMAD.MOV.U32 R9, RZ, RZ, R25 ;  /* 0x000000ffff097224 */ /* 0x001fce00078e0019 */
.L_x_30:
[----:B------:R-:W-:Y:S05]  /*22e0*/  BSYNC.RECONVERGENT B2 ;  /* 0x0000000000027941 */ /* 0x000fea0003800200 */
.L_x_29:
[----:B------:R-:W-:Y:S01]  /*22f0*/  ISETP.NE.AND P0, PT, R22, RZ, PT ;  /* 0x000000ff1600720c */ /* 0x000fe20003f05270 */
[----:B------:R-:W-:-:S12]  /*2300*/  BSSY.RECONVERGENT B2, `(.L_x_28) ;  /* 0x000002f000027945 */ /* 0x000fd80003800200 */
[----:B------:R-:W-:Y:S05]  /*2310*/  @!P0 BRA `(.L_x_33) ;  /* 0x0000000000b48947 */ /* 0x000fea0003800000 */
[----:B------:R-:W-:Y:S01]  /*2320*/  VIADD R4, R22, 0xffffffff ;  /* 0xffffffff16047836 */ /* 0x000fe20000000000 */
[----:B------:R-:W-:Y:S01]  /*2330*/  BSSY.RECONVERGENT B3, `(.L_x_34) ;  /* 0x0000010000037945 */ /* 0x000fe20003800200 */
[----:B------:R-:W-:-:S03]  /*2340*/  ISETP.NE.AND P1, PT, R21, RZ, PT ;  /* 0x000000ff1500720c */ /* 0x000fc60003f25270 */
[----:B------:R-:W-:-:S13]  /*2350*/  ISETP.GE.U32.AND P0, PT, R4, 0x3, PT ;  /* 0x000000030400780c */ /* 0x000fda0003f06070 */
[----:B------:R-:W-:Y:S05]  /*2360*/  @!P0 BRA `(.L_x_35) ;  /* 0x0000000000308947 */ /* 0x000fea0003800000 */
[----:B------:R-:W0:Y:S01]  /*2370*/  S2UR UR12, SR_CgaCtaId ;  /* 0x00000000000c79c3 */ /* 0x000e220000008800 */
[----:B------:R-:W-:Y:S01]  /*2380*/  UMOV UR6, 0x400 ;  /* 0x0000040000067882 */ /* 0x000fe20000000000 */
[----:B------:R-:W-:Y:S01]  /*2390*/  LEA R4, R24, R9, 0x6 ;  /* 0x0000000918047211 */ /* 0x000fe200078e30ff */
[----:B------:R-:W-:Y:S01]  /*23a0*/  UIADD3 UR6, UPT, UPT, UR6, 0x100, URZ ;  /* 0x0000010006067890 */ /* 0x000fe2000fffe0ff */
[C---:B------:R-:W-:Y:S01]  /*23b0*/  LEA R10, R9.reuse, UR18, 0x2 ;  /* 0x00000012090a7c11 */ /* 0x040fe2000f8e10ff */
[----:B------:R-:W-:Y:S02]  /*23c0*/  VIADD R9, R9, 0x4 ;  /* 0x0000000409097836 */ /* 0x000fe40000000000 */
[----:B0-----:R-:W-:-:S06]  /*23d0*/  ULEA UR6, UR12, UR6, 0x18 ;  /* 0x000000060c067291 */ /* 0x001fcc000f8ec0ff */
[----:B------:R-:W-:-:S05]  /*23e0*/  LEA R8, R4, UR6, 0x2 ;  /* 0x0000000604087c11 */ /* 0x000fca000f8e10ff */
[----:B------:R-:W0:Y:S04]  /*23f0*/  LDS.64 R4, [R8] ;  /* 0x0000000008047984 */ /* 0x000e280000000a00 */
[----:B---3--:R-:W1:Y:S04]  /*2400*/  LDS.64 R6, [R8+0x8] ;  /* 0x0000080008067984 */ /* 0x008e680000000a00 */
[----:B0-----:R0:W-:Y:S04]  /*2410*/  STL.64 [R10], R4 ;  /* 0x000000040a007387 */ /* 0x0011e80000100a00 */
[----:B-1----:R0:W-:Y:S02]  /*2420*/  STL.64 [R10+0x8], R6 ;  /* 0x000008060a007387 */ /* 0x0021e40000100a00 */
.L_x_35:
[----:B------:R-:W-:Y:S05]  /*2430*/  BSYNC.RECONVERGENT B3 ;  /* 0x0000000000037941 */ /* 0x000fea0003800200 */
.L_x_34:
[----:B------:R-:W-:Y:S05]  /*2440*/  @!P1 BRA `(.L_x_33) ;  /* 0x0000000000689947 */ /* 0x000fea0003800000 */
[----:B------:R-:W-:Y:S01]  /*2450*/  ISETP.NE.AND P1, PT, R21, 0x1, PT ;  /* 0x000000011500780c */ /* 0x000fe20003f25270 */
[----:B------:R-:W-:Y:S01]  /*2460*/  BSSY.RECONVERGENT B3, `(.L_x_36) ;  /* 0x000000e000037945 */ /* 0x000fe20003800200 */
[----:B------:R-:W-:-:S04]  /*2470*/  LOP3.LUT R12, R12, 0x1, RZ, 0xc0, !PT ;  /* 0x000000010c0c7812 */ /* 0x000fc800078ec0ff */
[----:B------:R-:W-:-:S07]  /*2480*/  ISETP.NE.U32.AND P0, PT, R12, 0x1, PT ;  /* 0x000000010c00780c */ /* 0x000fce0003f05070 */
[----:B------:R-:W-:Y:S06]  /*2490*/  @!P1 BRA `(.L_x_37) ;  /* 0x0000000000289947 */ /* 0x000fec0003800000 */
[----:B------:R-:W1:Y:S01]  /*24a0*/  S2UR UR12, SR_CgaCtaId ;  /* 0x00000000000c79c3 */ /* 0x000e620000008800 */
[----:B------:R-:W-:Y:S01]  /*24b0*/  UMOV UR6, 0x400 ;  /* 0x0000040000067882 */ /* 0x000fe20000000000 */
[----:B0-----:R-:W-:Y:S01]  /*24c0*/  IMAD R4, R24, 0x40, R9 ;  /* 0x0000004018047824 */ /* 0x001fe200078e0209 */
[----:B------:R-:W-:Y:S01]  /*24d0*/  UIADD3 UR6, UPT, UPT, UR6, 0x100, URZ ;  /* 0x0000010006067890 */ /* 0x000fe2000fffe0ff */
[C---:B------:R-:W-:Y:S02]  /*24e0*/  LEA R6, R9.reuse, UR18, 0x2 ;  /* 0x0000001209067c11 */ /* 0x040fe4000f8e10ff */
[----:B------:R-:W-:Y:S01]  /*24f0*/  IADD3 R9, PT, PT, R9, 0x2, RZ ;  /* 0x0000000209097810 */ /* 0x000fe20007ffe0ff */
[----:B-1----:R-:W-:-:S06]  /*2500*/  ULEA UR6, UR12, UR6, 0x18 ;  /* 0x000000060c067291 */ /* 0x002fcc000f8ec0ff */
[----:B------:R-:W-:-:S06]  /*2510*/  LEA R4, R4, UR6, 0x2 ;  /* 0x0000000604047c11 */ /* 0x000fcc000f8e10ff */
[----:B------:R-:W0:Y:S04]  /*2520*/  LDS.64 R4, [R4] ;  /* 0x0000000004047984 */ /* 0x000e280000000a00 */
[----:B0-----:R1:W-:Y:S02]  /*2530*/  STL.64 [R6], R4 ;  /* 0x0000000406007387 */ /* 0x0013e40000100a00 */
.L_x_37:
[----:B------:R-:W-:Y:S05]  /*2540*/  BSYNC.RECONVERGENT B3 ;  /* 0x0000000000037941 */ /* 0x000fea0003800200 */
.L_x_36:
[----:B------:R-:W-:Y:S05]  /*2550*/  @P0 BRA `(.L_x_33) ;  /* 0x0000000000240947 */ /* 0x000fea0003800000 */
[----:B------:R-:W2:Y:S01]  /*2560*/  S2UR UR12, SR_CgaCtaId ;  /* 0x00000000000c79c3 */ /* 0x000ea20000008800 */
[----:B------:R-:W-:Y:S01]  /*2570*/  UMOV UR6, 0x400 ;  /* 0x0000040000067882 */ /* 0x000fe20000000000 */
[----:B01----:R-:W-:Y:S01]  /*2580*/  IMAD R4, R24, 0x40, R9 ;  /* 0x0000004018047824 */ /* 0x003fe200078e0209 */
[----:B------:R-:W-:Y:S01]  /*2590*/  UIADD3 UR6, UPT, UPT, UR6, 0x100, URZ ;  /* 0x0000010006067890 */ /* 0x000fe2000fffe0ff */
[----:B------:R-:W-:-:S03]  /*25a0*/  LEA R5, R9, UR18, 0x2 ;  /* 0x0000001209057c11 */ /* 0x000fc6000f8e10ff */
[----:B--2---:R-:W-:-:S06]  /*25b0*/  ULEA UR6, UR12, UR6, 0x18 ;  /* 0x000000060c067291 */ /* 0x004fcc000f8ec0ff */
[----:B------:R-:W-:-:S06]  /*25c0*/  LEA R4, R4, UR6, 0x2 ;  /* 0x0000000604047c11 */ /* 0x000fcc000f8e10ff */
[----:B------:R-:W0:Y:S04]  /*25d0*/  LDS R4, [R4] ;  /* 0x0000000004047984 */ /* 0x000e280000000800 */
[----:B0-----:R2:W-:Y:S02]  /*25e0*/  STL [R5], R4 ;  /* 0x0000000405007387 */ /* 0x0015e40000100800 */
.L_x_33:
[----:B------:R-:W-:Y:S05]  /*25f0*/  BSYNC.RECONVERGENT B2 ;  /* 0x0000000000027941 */ /* 0x000fea0003800200 */
.L_x_28:
[----:B012---:R-:W0:Y:S02]  /*2600*/  LDC R4, c[0x0][0x3a4] ;  /* 0x0000e900ff047b82 */ /* 0x007e240000000800 */
[----:B0-----:R-:W-:-:S05]  /*2610*/  VIADD R4, R4, -UR5 ;  /* 0x8000000504047c36 */ /* 0x001fca0008000000 */
[----:B------:R-:W-:-:S13]  /*2620*/  ISETP.GE.AND P0, PT, R4, 0x1, PT ;  /* 0x000000010400780c */ /* 0x000fda0003f06270 */
[----:B------:R-:W-:Y:S05]  /*2630*/  @!P0 BRA `(.L_x_38) ;  /* 0x0000000c00088947 */ /* 0x000fea0003800000 */
[----:B------:R-:W-:Y:S05]  /*2640*/  @!P3 BRA `(.L_x_39) ;  /* 0x0000000400f0b947 */ /* 0x000fea0003800000 */
[----:B------:R-:W-:-:S07]  /*2650*/  MOV R27, RZ ;  /* 0x000000ff001b7202 */ /* 0x000fce0000000f00 */
.L_x_50:
[----:B------:R-:W-:Y:S01]  /*2660*/  ISETP.GE.U32.AND P1, PT, R26, 0xf, PT ;  /* 0x0000000f1a00780c */ /* 0x000fe20003f26070 */
[----:B------:R-:W-:Y:S01]  /*2670*/  USHF.L.U32 UR6, UR4, 0xb, URZ ;  /* 0x0000000b04067899 */ /* 0x000fe200080006ff */
[----:B------:R-:W-:Y:S01]  /*2680*/  BSSY.RECONVERGENT B2, `(.L_x_40) ;  /* 0x000002c000027945 */ /* 0x000fe20003800200 */
[----:B0-----:R-:W-:Y:S02]  /*2690*/  IMAD.MOV.U32 R19, RZ, RZ, RZ ;  /* 0x000000ffff137224 */ /* 0x001fe400078e00ff */
[----:B------:R-:W-:Y:S02]  /*26a0*/  IMAD.MOV.U32 R29, RZ, RZ, RZ ;  /* 0x000000ffff1d7224 */ /* 0x000fe400078e00ff */
[----:B------:R-:W-:-:S06]  /*26b0*/  LEA R28, R27, UR6, 0x6 ;  /* 0x000000061b1c7c11 */ /* 0x000fcc000f8e30ff */
[----:B------:R-:W-:Y:S05]  /*26c0*/  @!P1 BRA `(.L_x_41) ;  /* 0x00000000009c9947 */ /* 0x000fea0003800000 */
[----:B------:R-:W0:Y:S01]  /*26d0*/  S2R R29, SR_CgaCtaId ;  /* 0x00000000001d7919 */ /* 0x000e220000008800 */
[----:B------:R-:W-:Y:S01]  /*26e0*/  MOV R4, 0x400 ;  /* 0x0000040000047802 */ /* 0x000fe20000000f00 */
[----:B------:R-:W-:Y:S01]  /*26f0*/  BSSY.RECONVERGENT B3, `(.L_x_42) ;  /* 0x0000023000037945 */ /* 0x000fe20003800200 */
[----:B------:R-:W-:Y:S02]  /*2700*/  IMAD.MOV.U32 R19, RZ, RZ, RZ ;  /* 0x000000ffff137224 */ /* 0x000fe400078e00ff */
[----:B------:R-:W-:Y:S01]  /*2710*/  IADD3 R4, PT, PT, R4, 0x100, RZ ;  /* 0x0000010004047810 */ /* 0x000fe20007ffe0ff */
[----:B------:R-:W-:-:S03]  /*2720*/  IMAD.MOV.U32 R31, RZ, RZ, RZ ;  /* 0x000000ffff1f7224 */ /* 0x000fc600078e00ff */
[----:B0-----:R-:W-:-:S07]  /*2730*/  LEA R29, R29, R4, 0x18 ;  /* 0x000000041d1d7211 */ /* 0x001fce00078ec0ff */
.L_x_43:
[----:B------:R-:W-:-:S05]  /*2740*/  LEA R32, R31, UR18, 0x2 ;  /* 0x000000121f207c11 */ /* 0x000fca000f8e10ff */
[----:B---3--:R-:W2:Y:S01]  /*2750*/  LDL.128 R4, [R32] ;  /* 0x0000000020047983 */ /* 0x008ea20000100c00 */
[----:B------:R-:W-:-:S03]  /*2760*/  IADD3 R30, PT, PT, R28, R31, RZ ;  /* 0x0000001f1c1e7210 */ /* 0x000fc60007ffe0ff */
[----:B------:R-:W3:Y:S02]  /*2770*/  LDL.128 R12, [R32+0x10] ;  /* 0x00001000200c7983 */ /* 0x000ee40000100c00 */
[----:B------:R-:W-:-:S05]  /*2780*/  IMAD R30, R30, 0x4, R29 ;  /* 0x000000041e1e7824 */ /* 0x000fca00078e021d */
[----:B------:R-:W2:Y:S02]  /*2790*/  LDS.128 R8, [R30+0x2000] ;  /* 0x002000001e087984 */ /* 0x000ea40000000c00 */
[----:B--2---:R-:W-:Y:S02]  /*27a0*/  FFMA R4, R4, R8, R19 ;  /* 0x0000000804047223 */ /* 0x004fe40000000013 */
[----:B------:R-:W3:Y:S02]  /*27b0*/  LDS.128 R16, [R30+0x2010] ;  /* 0x002010001e107984 */ /* 0x000ee40000000c00 */
[----:B------:R-:W-:-:S04]  /*27c0*/  FFMA R5, R5, R9, R4 ;  /* 0x0000000905057223 */ /* 0x000fc80000000004 */
[----:B------:R-:W-:-:S04]  /*27d0*/  FFMA R6, R6, R10, R5 ;  /* 0x0000000a06067223 */ /* 0x000fc80000000005 */
[----:B------:R-:W-:Y:S02]  /*27e0*/  FFMA R7, R7, R11, R6 ;  /* 0x0000000b07077223 */ /* 0x000fe40000000006 */
[----:B------:R-:W2:Y:S02]  /*27f0*/  LDL.128 R8, [R32+0x20] ;  /* 0x0000200020087983 */ /* 0x000ea40000100c00 */
[----:B---3--:R-:W-:Y:S02]  /*2800*/  FFMA R12, R12, R16, R7 ;  /* 0x000000100c0c7223 */ /* 0x008fe40000000007 */
[----:B------:R-:W3:Y:S02]  /*2810*/  LDL.128 R4, [R32+0x30] ;  /* 0x0000300020047983 */ /* 0x000ee40000100c00 */
[----:B------:R-:W-:-:S04]  /*2820*/  FFMA R13, R13, R17, R12 ;  /* 0x000000110d0d7223 */ /* 0x000fc8000000000c */
[----:B------:R-:W-:-:S04]  /*2830*/  FFMA R14, R14, R18, R13 ;  /* 0x000000120e0e7223 */ /* 0x000fc8000000000d */
[----:B------:R-:W-:Y:S02]  /*2840*/  FFMA R19, R15, R19, R14 ;  /* 0x000000130f137223 */ /* 0x000fe4000000000e */
[----:B------:R-:W2:Y:S01]  /*2850*/  LDS.128 R12, [R30+0x2020] ;  /* 0x002020001e0c7984 */ /* 0x000ea20000000c00 */
[----:B------:R-:W-:-:S05]  /*2860*/  VIADD R31, R31, 0x10 ;  /* 0x000000101f1f7836 */ /* 0x000fca0000000000 */
[----:B------:R-:W-:Y:S01]  /*2870*/  ISETP.NE.AND P1, PT, R31, R2, PT ;  /* 0x000000021f00720c */ /* 0x000fe20003f25270 */
[----:B--2---:R-:W-:Y:S02]  /*2880*/  FFMA R8, R8, R12, R19 ;  /* 0x0000000c08087223 */ /* 0x004fe40000000013 */
[----:B------:R-:W3:Y:S02]  /*2890*/  LDS.128 R16, [R30+0x2030] ;  /* 0x002030001e107984 */ /* 0x000ee40000000c00 */
[----:B------:R-:W-:-:S04]  /*28a0*/  FFMA R9, R9, R13, R8 ;  /* 0x0000000d09097223 */ /* 0x000fc80000000008 */
[----:B------:R-:W-:-:S04]  /*28b0*/  FFMA R10, R10, R14, R9 ;  /* 0x0000000e0a0a7223 */ /* 0x000fc80000000009 */
[----:B------:R-:W-:-:S04]  /*28c0*/  FFMA R11, R11, R15, R10 ;  /* 0x0000000f0b0b7223 */ /* 0x000fc8000000000a */
[----:B---3--:R-:W-:-:S04]  /*28d0*/  FFMA R4, R4, R16, R11 ;  /* 0x0000001004047223 */ /* 0x008fc8000000000b */
[----:B------:R-:W-:-:S04]  /*28e0*/  FFMA R5, R5, R17, R4 ;  /* 0x0000001105057223 */ /* 0x000fc80000000004 */
[----:B------:R-:W-:-:S04]  /*28f0*/  FFMA R6, R6, R18, R5 ;  /* 0x0000001206067223 */ /* 0x000fc80000000005 */
[----:B------:R-:W-:Y:S01]  /*2900*/  FFMA R19, R7, R19, R6 ;  /* 0x0000001307137223 */ /* 0x000fe20000000006 */
[----:B------:R-:W-:Y:S06]  /*2910*/  @P1 BRA `(.L_x_43) ;  /* 0xfffffffc00881947 */ /* 0x000fec000383ffff */
[----:B------:R-:W-:Y:S05]  /*2920*/  BSYNC.RECONVERGENT B3 ;  /* 0x0000000000037941 */ /* 0x000fea0003800200 */
.L_x_42:
[----:B------:R-:W-:-:S07]  /*2930*/  MOV R29, R2 ;  /* 0x00000002001d7202 */ /* 0x000fce0000000f00 */
.L_x_41:
[----:B------:R-:W-:Y:S05]  /*2940*/  BSYNC.RECONVERGENT B2 ;  /* 0x0000000000027941 */ /* 0x000fea0003800200 */
.L_x_40:
        /* <DEDUP_REMOVED lines=8> */
[----:B------:R-:W-:-:S05]  /*29d0*/  LEA R16, R29, UR18, 0x2 ;  /* 0x000000121d107c11 */ /* 0x000fca000f8e10ff */
[----:B---3--:R-:W2:Y:S04]  /*29e0*/  LDL.128 R4, [R16] ;  /* 0x0000000010047983 */ /* 0x008ea80000100c00 */
[----:B------:R0:W3:Y:S01]  /*29f0*/  LDL.128 R8, [R16+0x10] ;  /* 0x0000100010087983 */ /* 0x0000e20000100c00 */
[----:B------:R-:W1:Y:S01]  /*2a00*/  S2UR UR12, SR_CgaCtaId ;  /* 0x00000000000c79c3 */ /* 0x000e620000008800 */
[----:B------:R-:W-:Y:S01]  /*2a10*/  UMOV UR6, 0x400 ;  /* 0x0000040000067882 */ /* 0x000fe20000000000 */
[----:B------:R-:W-:Y:S01]  /*2a20*/  IMAD.IADD R30, R28, 0x1, R29 ;  /* 0x000000011c1e7824 */ /* 0x000fe200078e021d */
[----:B------:R-:W-:Y:S01]  /*2a30*/  UIADD3 UR6, UPT, UPT, UR6, 0x100, URZ ;  /* 0x0000010006067890 */ /* 0x000fe2000fffe0ff */
[----:B------:R-:W-:-:S03]  /*2a40*/  IADD3 R29, PT, PT, R29, 0x8, RZ ;  /* 0x000000081d1d7810 */ /* 0x000fc60007ffe0ff */
[----:B-1----:R-:W-:-:S06]  /*2a50*/  ULEA UR6, UR12, UR6, 0x18 ;  /* 0x000000060c067291 */ /* 0x002fcc000f8ec0ff */
[----:B------:R-:W-:-:S05]  /*2a60*/  LEA R30, R30, UR6, 0x2 ;  /* 0x000000061e1e7c11 */ /* 0x000fca000f8e10ff */
[----:B------:R-:W2:Y:S02]  /*2a70*/  LDS.128 R12, [R30+0x2000] ;  /* 0x002000001e0c7984 */ /* 0x000ea40000000c00 */
[----:B--2---:R-:W-:Y:S02]  /*2a80*/  FFMA R4, R4, R12, R19 ;  /* 0x0000000c04047223 */ /* 0x004fe40000000013 */
[----:B0-----:R-:W3:Y:S02]  /*2a90*/  LDS.128 R16, [R30+0x2010] ;  /* 0x002010001e107984 */ /* 0x001ee40000000c00 */
[----:B------:R-:W-:-:S04]  /*2aa0*/  FFMA R5, R5, R13, R4 ;  /* 0x0000000d05057223 */ /* 0x000fc80000000004 */
[----:B------:R-:W-:-:S04]  /*2ab0*/  FFMA R6, R6, R14, R5 ;  /* 0x0000000e06067223 */ /* 0x000fc80000000005 */
[----:B------:R-:W-:-:S04]  /*2ac0*/  FFMA R7, R7, R15, R6 ;  /* 0x0000000f07077223 */ /* 0x000fc80000000006 */
[----:B---3--:R-:W-:-:S04]  /*2ad0*/  FFMA R8, R8, R16, R7 ;  /* 0x0000001008087223 */ /* 0x008fc80000000007 */
[----:B------:R-:W-:-:S04]  /*2ae0*/  FFMA R9, R9, R17, R8 ;  /* 0x0000001109097223 */ /* 0x000fc80000000008 */
[----:B------:R-:W-:-:S04]  /*2af0*/  FFMA R10, R10, R18, R9 ;  /* 0x000000120a0a7223 */ /* 0x000fc80000000009 */
[----:B------:R-:W-:-:S07]  /*2b00*/  FFMA R19, R11, R19, R10 ;  /* 0x000000130b137223 */ /* 0x000fce000000000a */
.L_x_47:
[----:B------:R-:W-:Y:S05]  /*2b10*/  BSYNC.RECONVERGENT B3 ;  /* 0x0000000000037941 */ /* 0x000fea0003800200 */
.L_x_46:
[----:B------:R-:W-:Y:S05]  /*2b20*/  @!P2 BRA `(.L_x_45) ;  /* 0x000000000094a947 */ /* 0x000fea0003800000 */
[----:B------:R-:W-:Y:S01]  /*2b30*/  VIADD R4, R22, 0xffffffff ;  /* 0xffffffff16047836 */ /* 0x000fe20000000000 */
[----:B------:R-:W-:Y:S01]  /*2b40*/  BSSY.RECONVERGENT B3, `(.L_x_48) ;  /* 0x0000012000037945 */ /* 0x000fe20003800200 */
[----:B------:R-:W-:-:S03]  /*2b50*/  ISETP.NE.AND P2, PT, R21, RZ, PT ;  /* 0x000000ff1500720c */ /* 0x000fc60003f45270 */
[----:B------:R-:W-:-:S13]  /*2b60*/  ISETP.GE.U32.AND P1, PT, R4, 0x3, PT ;  /* 0x000000030400780c */ /* 0x000fda0003f26070 */
[----:B------:R-:W-:Y:S05]  /*2b70*/  @!P1 BRA `(.L_x_49) ;  /* 0x0000000000389947 */ /* 0x000fea0003800000 */
[----:B------:R-:W-:-:S06]  /*2b80*/  LEA R4, R29, UR18, 0x2 ;  /* 0x000000121d047c11 */ /* 0x000fcc000f8e10ff */
[----:B---3--:R-:W2:Y:S01]  /*2b90*/  LDL.128 R4, [R4] ;  /* 0x0000000004047983 */ /* 0x008ea20000100c00 */
[----:B------:R-:W0:Y:S01]  /*2ba0*/  S2UR UR12, SR_CgaCtaId ;  /* 0x00000000000c79c3 */ /* 0x000e220000008800 */
[----:B------:R-:W-:Y:S01]  /*2bb0*/  UMOV UR6, 0x400 ;  /* 0x0000040000067882 */ /* 0x000fe20000000000 */
[----:B------:R-:W-:Y:S01]  /*2bc0*/  IMAD.IADD R8, R28, 0x1, R29 ;  /* 0x000000011c087824 */ /* 0x000fe200078e021d */
[----:B------:R-:W-:Y:S01]  /*2bd0*/  UIADD3 UR6, UPT, UPT, UR6, 0x100, URZ ;  /* 0x0000010006067890 */ /* 0x000fe2000fffe0ff */
[----:B------:R-:W-:-:S03]  /*2be0*/  IADD3 R29, PT, PT, R29, 0x4, RZ ;  /* 0x000000041d1d7810 */ /* 0x000fc60007ffe0ff */
[----:B0-----:R-:W-:-:S06]  /*2bf0*/  ULEA UR6, UR12, UR6, 0x18 ;  /* 0x000000060c067291 */ /* 0x001fcc000f8ec0ff */
[----:B------:R-:W-:-:S06]  /*2c00*/  LEA R8, R8, UR6, 0x2 ;  /* 0x0000000608087c11 */ /* 0x000fcc000f8e10ff */
[----:B------:R-:W2:Y:S02]  /*2c10*/  LDS.128 R8, [R8+0x2000] ;  /* 0x0020000008087984 */ /* 0x000ea40000000c00 */
[----:B--2---:R-:W-:-:S04]  /*2c20*/  FFMA R12, R4, R8, R19 ;  /* 0x00000008040c7223 */ /* 0x004fc80000000013 */
[----:B------:R-:W-:-:S04]  /*2c30*/  FFMA R5, R5, R9, R12 ;  /* 0x0000000905057223 */ /* 0x000fc8000000000c */
[----:B------:R-:W-:-:S04]  /*2c40*/  FFMA R6, R6, R10, R5 ;  /* 0x0000000a06067223 */ /* 0x000fc80000000005 */
[----:B------:R-:W-:-:S07]  /*2c50*/  FFMA R19, R7, R11, R6 ;  /* 0x0000000b07137223 */ /* 0x000fce0000000006 */
.L_x_49:
[----:B------:R-:W-:Y:S05]  /*2c60*/  BSYNC.RECONVERGENT B3 ;  /* 0x0000000000037941 */ /* 0x000fea0003800200 */
.L_x_48:
[----:B------:R-:W-:Y:S05]  /*2c70*/  @!P2 BRA `(.L_x_45) ;  /* 0x000000000040a947 */ /* 0x000fea0003800000 */
[----:B------:R-:W-:-:S05]  /*2c80*/  LEA R10, R29, UR18, 0x2 ;  /* 0x000000121d0a7c11 */ /* 0x000fca000f8e10ff */
[----:B------:R-:W2:Y:S01]  /*2c90*/  LDL.64 R8, [R10] ;  /* 0x000000000a087983 */ /* 0x000ea20000100a00 */
[----:B------:R-:W0:Y:S01]  /*2ca0*/  S2UR UR12, SR_CgaCtaId ;  /* 0x00000000000c79c3 */ /* 0x000e220000008800 */
[----:B------:R-:W-:Y:S01]  /*2cb0*/  UMOV UR6, 0x400 ;  /* 0x0000040000067882 */ /* 0x000fe20000000000 */
[----:B------:R-:W-:Y:S01]  /*2cc0*/  IMAD.IADD R28, R28, 0x1, R29 ;  /* 0x000000011c1c7824 */ /* 0x000fe200078e021d */
[----:B------:R-:W-:Y:S01]  /*2cd0*/  UIADD3 UR6, UPT, UPT, UR6, 0x100, URZ ;  /* 0x0000010006067890 */ /* 0x000fe2000fffe0ff */
[----:B------:R-:W-:-:S03]  /*2ce0*/  ISETP.NE.AND P1, PT, R21, 0x1, PT ;  /* 0x000000011500780c */ /* 0x000fc60003f25270 */
[----:B0-----:R-:W-:-:S06]  /*2cf0*/  ULEA UR6, UR12, UR6, 0x18 ;  /* 0x000000060c067291 */ /* 0x001fcc000f8ec0ff */
[----:B------:R-:W-:-:S06]  /*2d00*/  LEA R4, R28, UR6, 0x2 ;  /* 0x000000061c047c11 */ /* 0x000fcc000f8e10ff */
[----:B---3--:R-:W2:Y:S02]  /*2d10*/  LDS.128 R4, [R4+0x2000] ;  /* 0x0020000004047984 */ /* 0x008ea40000000c00 */
[----:B--2---:R-:W-:Y:S01]  /*2d20*/  FFMA R19, R8, R4, R19 ;  /* 0x0000000408137223 */ /* 0x004fe20000000013 */
[----:B------:R-:W-:Y:S06]  /*2d30*/  @!P1 BRA `(.L_x_45) ;  /* 0x0000000000109947 */ /* 0x000fec0003800000 */
[----:B------:R-:W2:Y:S01]  /*2d40*/  LDL R10, [R10+0x8] ;  /* 0x000008000a0a7983 */ /* 0x000ea20000100800 */
[----:B------:R-:W-:Y:S01]  /*2d50*/  ISETP.NE.AND P1, PT, R21, 0x2, PT ;  /* 0x000000021500780c */ /* 0x000fe20003f25270 */
[----:B------:R-:W-:-:S12]  /*2d60*/  FFMA R19, R9, R5, R19 ;  /* 0x0000000509137223 */ /* 0x000fd80000000013 */
[----:B--2---:R-:W-:-:S07]  /*2d70*/  @P1 FFMA R19, R10, R6, R19 ;  /* 0x000000060a131223 */ /* 0x004fce0000000013 */
.L_x_45:
[----:B------:R-:W-:Y:S05]  /*2d80*/  BSYNC.RECONVERGENT B2 ;  /* 0x0000000000027941 */ /* 0x000fea0003800200 */
.L_x_44:
[----:B------:R-:W0:Y:S01]  /*2d90*/  LDCU UR6, c[0x0][0x3ac] ;  /* 0x00007580ff0677ac */ /* 0x000e220008000800 */
[C---:B------:R-:W-:Y:S01]  /*2da0*/  LEA R4, R27.reuse, UR20, 0x2 ;  /* 0x000000141b047c11 */ /* 0x040fe2000f8e10ff */
[----:B------:R-:W-:-:S05]  /*2db0*/  VIADD R27, R27, 0x1 ;  /* 0x000000011b1b7836 */ /* 0x000fca0000000000 */
[----:B------:R-:W-:Y:S01]  /*2dc0*/  ISETP.NE.AND P1, PT, R27, UR11, PT ;  /* 0x0000000b1b007c0c */ /* 0x000fe2000bf25270 */
[----:B0-----:R-:W-:-:S05]  /*2dd0*/  FMUL R19, R19, UR6 ;  /* 0x0000000613137c20 */ /* 0x001fca0008400000 */
[----:B------:R0:W-:Y:S07]  /*2de0*/  STL [R4], R19 ;  /* 0x0000001304007387 */ /* 0x0001ee0000100800 */
[----:B------:R-:W-:Y:S05]  /*2df0*/  @!P1 BRA `(.L_x_38) ;  /* 0x0000000400189947 */ /* 0x000fea0003800000 */
[----:B------:R-:W-:Y:S05]  /*2e00*/  BRA `(.L_x_50) ;  /* 0xfffffff800147947 */ /* 0x000fea000383ffff */
.L_x_39:
[----:B------:R-:W0:Y:S01]  /*2e10*/  LDCU UR6, c[0x0][0x3ac] ;  /* 0x00007580ff0677ac */ /* 0x000e220008000800 */
[----:B------:R-:W-:Y:S01]  /*2e20*/  UISETP.GE.AND UP0, UPT, UR21, 0x10, UPT ;  /* 0x000000101500788c */ /* 0x000fe2000bf06270 */
[----:B0-----:R-:W-:Y:S01]  /*2e30*/  FMUL R12, RZ, UR6 ;  /* 0x00000006ff0c7c20 */ /* 0x001fe20008400000 */
[----:B------:R-:W-:-:S07]  /*2e40*/  UMOV UR6, URZ ;  /* 0x000000ff00067c82 */ /* 0x000fce0008000000 */
[----:B------:R-:W-:Y:S05]  /*2e50*/  BRA.U !UP0, `(.L_x_51) ;  /* 0x0000000108687547 */ /* 0x000fea000b800000 */
[----:B------:R-:W-:-:S05]  /*2e60*/  UMOV UR6, URZ ;  /* 0x000000ff00067c82 */ /* 0x000fca0008000000 */
.L_x_52:
[----:B------:R-:W-:Y:S01]  /*2e70*/  ULEA UR12, UR6, UR20, 0x2 ;  /* 0x00000014060c7291 */ /* 0x000fe2000f8e10ff */
[-C--:B------:R-:W-:Y:S01]  /*2e80*/  MOV R16, R12.reuse ;  /* 0x0000000c00107202 */ /* 0x080fe20000000f00 */
[--C-:B------:R-:W-:Y:S01]  /*2e90*/  IMAD.MOV.U32 R17, RZ, RZ, R12.reuse ;  /* 0x000000ffff117224 */ /* 0x100fe200078e000c */
[-C--:B------:R-:W-:Y:S01]  /*2ea0*/  MOV R19, R12.reuse ;  /* 0x0000000c00137202 */ /* 0x080fe20000000f00 */
[--C-:B------:R-:W-:Y:S01]  /*2eb0*/  IMAD.MOV.U32 R18, RZ, RZ, R12.reuse ;  /* 0x000000ffff127224 */ /* 0x100fe200078e000c */
[-C--:B------:R-:W-:Y:S01]  /*2ec0*/  MOV R4, R12.reuse ;  /* 0x0000000c00047202 */ /* 0x080fe20000000f00 */
[--C-:B------:R-:W-:Y:S01]  /*2ed0*/  IMAD.MOV.U32 R13, RZ, RZ, R12.reuse ;  /* 0x000000ffff0d7224 */ /* 0x100fe200078e000c */
[-C--:B---3--:R-:W-:Y:S01]  /*2ee0*/  MOV R7, R12.reuse ;  /* 0x0000000c00077202 */ /* 0x088fe20000000f00 */
[--C-:B------:R-:W-:Y:S01]  /*2ef0*/  IMAD.MOV.U32 R14, RZ, RZ, R12.reuse ;  /* 0x000000ffff0e7224 */ /* 0x100fe200078e000c */
[----:B------:R-:W-:Y:S01]  /*2f00*/  MOV R10, R12 ;  /* 0x0000000c000a7202 */ /* 0x000fe20000000f00 */
[--C-:B------:R-:W-:Y:S01]  /*2f10*/  IMAD.MOV.U32 R5, RZ, RZ, R12.reuse ;  /* 0x000000ffff057224 */ /* 0x100fe200078e000c */
[----:B------:R0:W-:Y:S01]  /*2f20*/  STL.128 [UR12+0x10], R16 ;  /* 0x00001010ff007987 */ /* 0x0001e20008100c0c */
[--C-:B------:R-:W-:Y:S01]  /*2f30*/  IMAD.MOV.U32 R6, RZ, RZ, R12.reuse ;  /* 0x000000ffff067224 */ /* 0x100fe200078e000c */
[----:B------:R-:W-:Y:S01]  /*2f40*/  UIADD3 UR6, UPT, UPT, UR6, 0x10, URZ ;  /* 0x0000001006067890 */ /* 0x000fe2000fffe0ff */
[----:B------:R-:W-:-:S02]  /*2f50*/  IMAD.MOV.U32 R8, RZ, RZ, R12 ;  /* 0x000000ffff087224 */ /* 0x000fc400078e000c */
[--C-:B------:R-:W-:Y:S01]  /*2f60*/  IMAD.MOV.U32 R9, RZ, RZ, R12.reuse ;  /* 0x000000ffff097224 */ /* 0x100fe200078e000c */
[----:B------:R0:W-:Y:S01]  /*2f70*/  STL.128 [UR12+0x20], R4 ;  /* 0x00002004ff007987 */ /* 0x0001e20008100c0c */
[--C-:B------:R-:W-:Y:S02]  /*2f80*/  IMAD.MOV.U32 R11, RZ, RZ, R12.reuse ;  /* 0x000000ffff0b7224 */ /* 0x100fe400078e000c */
[----:B------:R-:W-:-:S03]  /*2f90*/  IMAD.MOV.U32 R15, RZ, RZ, R12 ;  /* 0x000000ffff0f7224 */ /* 0x000fc600078e000c */
[----:B------:R0:W-:Y:S04]  /*2fa0*/  STL.128 [UR12+0x30], R8 ;  /* 0x00003008ff007987 */ /* 0x0001e80008100c0c */
[----:B------:R0:W-:Y:S01]  /*2fb0*/  STL.128 [UR12], R12 ;  /* 0x0000000cff007987 */ /* 0x0001e20008100c0c */
[----:B------:R-:W-:-:S04]  /*2fc0*/  ULOP3.LUT UR12, UR11, 0x30, URZ, 0xc0, !UPT ;  /* 0x000000300b0c7892 */ /* 0x000fc8000f8ec0ff */
[----:B------:R-:W-:-:S09]  /*2fd0*/  UISETP.NE.AND UP0, UPT, UR6, UR12, UPT ;  /* 0x0000000c0600728c */ /* 0x000fd2000bf05270 */
[----:B0-----:R-:W-:Y:S05]  /*2fe0*/  BRA.U UP0, `(.L_x_52) ;  /* 0xfffffffd00a07547 */ /* 0x001fea000b83ffff */
[----:B------:R-:W-:-:S05]  /*2ff0*/  UMOV UR6, UR12 ;  /* 0x0000000c00067c82 */ /* 0x000fca0008000000 */
.L_x_51:
[----:B------:R-:W-:-:S04]  /*3000*/  ULOP3.LUT UR12, UR11, 0xf, URZ, 0xc0, !UPT ;  /* 0x0000000f0b0c7892 */ /* 0x000fc8000f8ec0ff */
[----:B------:R-:W-:-:S09]  /*3010*/  UISETP.NE.AND UP0, UPT, UR12, URZ, UPT ;  /* 0x000000ff0c00728c */ /* 0x000fd2000bf05270 */
[----:B------:R-:W-:Y:S05]  /*3020*/  BRA.U !UP0, `(.L_x_38) ;  /* 0x00000001088c7547 */ /* 0x000fea000b800000 */
[----:B------:R-:W-:Y:S01]  /*3030*/  UIADD3 UR12, UPT, UPT, UR12, -0x1, URZ ;  /* 0xffffffff0c0c7890 */ /* 0x000fe2000fffe0ff */
[-C--:B------:R-:W-:Y:S01]  /*3040*/  MOV R13, R12.reuse ;  /* 0x0000000c000d7202 */ /* 0x080fe20000000f00 */
[--C-:B------:R-:W-:Y:S01]  /*3050*/  IMAD.MOV.U32 R14, RZ, RZ, R12.reuse ;  /* 0x000000ffff0e7224 */ /* 0x100fe200078e000c */
[-C--:B------:R-:W-:Y:S01]  /*3060*/  MOV R4, R12.reuse ;  /* 0x0000000c00047202 */ /* 0x080fe20000000f00 */
[----:B------:R-:W-:Y:S01]  /*3070*/  UISETP.GE.U32.AND UP0, UPT, UR12, 0x7, UPT ;  /* 0x000000070c00788c */ /* 0x000fe2000bf06070 */
[--C-:B------:R-:W-:Y:S01]  /*3080*/  IMAD.MOV.U32 R15, RZ, RZ, R12.reuse ;  /* 0x000000ffff0f7224 */ /* 0x100fe200078e000c */
[----:B---3--:R-:W-:Y:S01]  /*3090*/  MOV R7, R12 ;  /* 0x0000000c00077202 */ /* 0x008fe20000000f00 */
[--C-:B------:R-:W-:Y:S02]  /*30a0*/  IMAD.MOV.U32 R5, RZ, RZ, R12.reuse ;  /* 0x000000ffff057224 */ /* 0x100fe400078e000c */
[----:B------:R-:W-:Y:S01]  /*30b0*/  IMAD.MOV.U32 R6, RZ, RZ, R12 ;  /* 0x000000ffff067224 */ /* 0x000fe200078e000c */
[----:B------:R-:W-:-:S05]  /*30c0*/  PLOP3.LUT P1, PT, PT, PT, UP0, 0x80, 0x8 ;  /* 0x000000000008781c */ /* 0x000fca0003f2f008 */
[----:B------:R-:W-:Y:S02]  /*30d0*/  @UP0 ULEA UR12, UR6, UR20, 0x2 ;  /* 0x00000014060c0291 */ /* 0x000fe4000f8e10ff */
[----:B------:R-:W-:-:S07]  /*30e0*/  @UP0 UIADD3 UR6, UPT, UPT, UR6, 0x8, URZ ;  /* 0x0000000806060890 */ /* 0x000fce000fffe0ff */
[----:B------:R1:W-:Y:S04]  /*30f0*/  @P1 STL.128 [UR12], R12 ;  /* 0x0000000cff001987 */ /* 0x0003e80008100c0c */
[----:B------:R1:W-:Y:S01]  /*3100*/  @P1 STL.128 [UR12+0x10], R4 ;  /* 0x00001004ff001987 */ /* 0x0003e20008100c0c */
[----:B------:R-:W-:-:S04]  /*3110*/  ULOP3.LUT UR12, UR11, 0x7, URZ, 0xc0, !UPT ;  /* 0x000000070b0c7892 */ /* 0x000fc8000f8ec0ff */
[----:B------:R-:W-:-:S09]  /*3120*/  UISETP.NE.AND UP0, UPT, UR12, URZ, UPT ;  /* 0x000000ff0c00728c */ /* 0x000fd2000bf05270 */
[----:B-1----:R-:W-:Y:S05]  /*3130*/  BRA.U !UP0, `(.L_x_38) ;  /* 0x0000000108487547 */ /* 0x002fea000b800000 */
[----:B------:R-:W-:Y:S01]  /*3140*/  UIADD3 UR12, UPT, UPT, UR12, -0x1, URZ ;  /* 0xffffffff0c0c7890 */ /* 0x000fe2000fffe0ff */
[--C-:B------:R-:W-:Y:S01]  /*3150*/  IMAD.MOV.U32 R13, RZ, RZ, R12.reuse ;  /* 0x000000ffff0d7224 */ /* 0x100fe200078e000c */
[----:B------:R-:W-:Y:S01]  /*3160*/  MOV R15, R12 ;  /* 0x0000000c000f7202 */ /* 0x000fe20000000f00 */
[----:B------:R-:W-:Y:S01]  /*3170*/  IMAD.MOV.U32 R14, RZ, RZ, R12 ;  /* 0x000000ffff0e7224 */ /* 0x000fe200078e000c */
[----:B------:R-:W-:-:S06]  /*3180*/  UISETP.GE.U32.AND UP0, UPT, UR12, 0x3, UPT ;  /* 0x000000030c00788c */ /* 0x000fcc000bf06070 */
[----:B------:R-:W-:-:S05]  /*3190*/  PLOP3.LUT P1, PT, PT, PT, UP0, 0x80, 0x8 ;  /* 0x000000000008781c */ /* 0x000fca0003f2f008 */
[----:B------:R-:W-:Y:S02]  /*31a0*/  @UP0 ULEA UR12, UR6, UR20, 0x2 ;  /* 0x00000014060c0291 */ /* 0x000fe4000f8e10ff */
[----:B------:R-:W-:-:S07]  /*31b0*/  @UP0 UIADD3 UR6, UPT, UPT, UR6, 0x4, URZ ;  /* 0x0000000406060890 */ /* 0x000fce000fffe0ff */
[----:B------:R1:W-:Y:S01]  /*31c0*/  @P1 STL.128 [UR12], R12 ;  /* 0x0000000cff001987 */ /* 0x0003e20008100c0c */
[----:B------:R-:W-:-:S13]  /*31d0*/  ISETP.NE.AND P1, PT, R23, RZ, PT ;  /* 0x000000ff1700720c */ /* 0x000fda0003f25270 */
[----:B-1----:R-:W-:Y:S05]  /*31e0*/  @!P1 BRA `(.L_x_38) ;  /* 0x00000000001c9947 */ /* 0x002fea0003800000 */
[----:B------:R-:W-:Y:S01]  /*31f0*/  ISETP.NE.AND P1, PT, R23, 0x1, PT ;  /* 0x000000011700780c */ /* 0x000fe20003f25270 */
[----:B------:R-:W-:-:S09]  /*3200*/  ULEA UR6, UR6, UR20, 0x2 ;  /* 0x0000001406067291 */ /* 0x000fd2000f8e10ff */
[----:B------:R1:W-:Y:S03]  /*3210*/  STL [UR6], R12 ;  /* 0x0000000cff007987 */ /* 0x0003e60008100806 */
[----:B------:R-:W-:Y:S05]  /*3220*/  @!P1 BRA `(.L_x_38) ;  /* 0x00000000000c9947 */ /* 0x000fea0003800000 */
[----:B------:R-:W-:Y:S01]  /*3230*/  ISETP.NE.AND P1, PT, R23, 0x2, PT ;  /* 0x000000021700780c */ /* 0x000fe20003f25270 */
[----:B------:R2:W-:-:S12]  /*3240*/  STL [UR6+0x4], R12 ;  /* 0x0000040cff007987 */ /* 0x0005d80008100806 */
[----:B------:R2:W-:Y:S02]  /*3250*/  @P1 STL [UR6+0x8], R12 ;  /* 0x0000080cff001987 */ /* 0x0005e40008100806 */
.L_x_38:
[----:B------:R-:W4:Y:S01]  /*3260*/  S2UR UR12, SR_CgaCtaId ;  /* 0x00000000000c79c3 */ /* 0x000f220000008800 */
[----:B------:R-:W-:Y:S01]  /*3270*/  UMOV UR6, 0x400 ;  /* 0x0000040000067882 */ /* 0x000fe20000000000 */
[----:B0-----:R-:W-:Y:S01]  /*3280*/  IMAD.MOV.U32 R19, RZ, RZ, -0x800000 ;  /* 0xff800000ff137424 */ /* 0x001fe200078e00ff */
[----:B------:R-:W-:Y:S02]  /*3290*/  UIADD3 UR13, UPT, UPT, UR6, 0x80, URZ ;  /* 0x00000080060d7890 */ /* 0x000fe4000fffe0ff */
[----:B----4-:R-:W-:Y:S02]  /*32a0*/  ULEA UR6, UR12, UR6, 0x18 ;  /* 0x000000060c067291 */ /* 0x010fe4000f8ec0ff */
[----:B------:R-:W-:-:S04]  /*32b0*/  ULEA UR13, UR12, UR13, 0x18 ;  /* 0x0000000d0c0d7291 */ /* 0x000fc8000f8ec0ff */
[C---:B------:R-:W-:Y:S02]  /*32c0*/  LEA R30, R24.reuse, UR6, 0x2 ;  /* 0x00000006181e7c11 */ /* 0x040fe4000f8e10ff */
[----:B------:R-:W-:-:S04]  /*32d0*/  LEA R28, R24, UR13, 0x2 ;  /* 0x0000000d181c7c11 */ /* 0x000fc8000f8e10ff */
[----:B------:R-:W0:Y:S04]  /*32e0*/  LDS R30, [R30] ;  /* 0x000000001e1e7984 */ /* 0x000e280000000800 */
[----:B------:R-:W4:Y:S01]  /*32f0*/  LDS R28, [R28] ;  /* 0x000000001c1c7984 */ /* 0x000f220000000800 */
[----:B------:R-:W-:Y:S05]  /*3300*/  @!P0 BRA `(.L_x_53) ;  /* 0x0000000000f08947 */ /* 0x000fea0003800000 */
[----:B------:R-:W-:Y:S01]  /*3310*/  UISETP.GE.AND UP0, UPT, UR21, 0x10, UPT ;  /* 0x000000101500788c */ /* 0x000fe2000bf06270 */
[----:B------:R-:W-:Y:S01]  /*3320*/  IMAD.MOV.U32 R19, RZ, RZ, -0x800000 ;  /* 0xff800000ff137424 */ /* 0x000fe200078e00ff */
[----:B------:R-:W-:-:S07]  /*3330*/  UMOV UR6, URZ ;  /* 0x000000ff00067c82 */ /* 0x000fce0008000000 */
[----:B------:R-:W-:Y:S05]  /*3340*/  BRA.U !UP0, `(.L_x_54) ;  /* 0x0000000108507547 */ /* 0x000fea000b800000 */
[----:B------:R-:W-:Y:S01]  /*3350*/  MOV R19, 0xff800000 ;  /* 0xff80000000137802 */ /* 0x000fe20000000f00 */
[----:B------:R-:W-:-:S06]  /*3360*/  UMOV UR6, URZ ;  /* 0x000000ff00067c82 */ /* 0x000fcc0008000000 */
.L_x_55:
[----:B------:R-:W-:-:S09]  /*3370*/  ULEA UR12, UR6, UR20, 0x2 ;  /* 0x00000014060c7291 */ /* 0x000fd2000f8e10ff */
[----:B---3--:R-:W3:Y:S04]  /*3380*/  LDL.128 R4, [UR12] ;  /* 0x0000000cff047983 */ /* 0x008ee80008100c00 */
[----:B------:R-:W5:Y:S04]  /*3390*/  LDL.128 R8, [UR12+0x10] ;  /* 0x0000100cff087983 */ /* 0x000f680008100c00 */
[----:B-12---:R-:W2:Y:S01]  /*33a0*/  LDL.128 R12, [UR12+0x20] ;  /* 0x0000200cff0c7983 */ /* 0x006ea20008100c00 */
[----:B------:R-:W-:Y:S01]  /*33b0*/  UIADD3 UR6, UPT, UPT, UR6, 0x10, URZ ;  /* 0x0000001006067890 */ /* 0x000fe2000fffe0ff */
[----:B---3--:R-:W-:-:S02]  /*33c0*/  FMNMX3 R4, R19, R4, R5, !PT ;  /* 0x0000000413047276 */ /* 0x008fc40007800005 */
[----:B------:R-:W3:Y:S01]  /*33d0*/  LDL.128 R16, [UR12+0x30] ;  /* 0x0000300cff107983 */ /* 0x000ee20008100c00 */
[----:B------:R-:W-:Y:S01]  /*33e0*/  ULOP3.LUT UR12, UR11, 0x30, URZ, 0xc0, !UPT ;  /* 0x000000300b0c7892 */ /* 0x000fe2000f8ec0ff */
[----:B------:R-:W-:-:S03]  /*33f0*/  FMNMX3 R4, R4, R6, R7, !PT ;  /* 0x0000000604047276 */ /* 0x000fc60007800007 */
[----:B------:R-:W-:Y:S01]  /*3400*/  UISETP.NE.AND UP0, UPT, UR6, UR12, UPT ;  /* 0x0000000c0600728c */ /* 0x000fe2000bf05270 */
[----:B-----5:R-:W-:-:S04]  /*3410*/  FMNMX3 R4, R4, R8, R9, !PT ;  /* 0x0000000804047276 */ /* 0x020fc80007800009 */
[----:B------:R-:W-:-:S04]  /*3420*/  FMNMX3 R4, R4, R10, R11, !PT ;  /* 0x0000000a04047276 */ /* 0x000fc8000780000b */
[----:B--2---:R-:W-:-:S04]  /*3430*/  FMNMX3 R4, R4, R12, R13, !PT ;  /* 0x0000000c04047276 */ /* 0x004fc8000780000d */
[----:B------:R-:W-:-:S04]  /*3440*/  FMNMX3 R4, R4, R14, R15, !PT ;  /* 0x0000000e04047276 */ /* 0x000fc8000780000f */
[----:B---3--:R-:W-:-:S04]  /*3450*/  FMNMX3 R4, R4, R16, R17, !PT ;  /* 0x0000001004047276 */ /* 0x008fc80007800011 */
[----:B------:R-:W-:Y:S01]  /*3460*/  FMNMX3 R19, R4, R18, R19, !PT ;  /* 0x0000001204137276 */ /* 0x000fe20007800013 */
[----:B------:R-:W-:Y:S06]  /*3470*/  BRA.U UP0, `(.L_x_55) ;  /* 0xfffffffd00bc7547 */ /* 0x000fec000b83ffff */
[----:B------:R-:W-:-:S05]  /*3480*/  UMOV UR6, UR12 ;  /* 0x0000000c00067c82 */ /* 0x000fca0008000000 */
.L_x_54:
[----:B------:R-:W-:-:S04]  /*3490*/  ULOP3.LUT UR12, UR11, 0xf, URZ, 0xc0, !UPT ;  /* 0x0000000f0b0c7892 */ /* 0x000fc8000f8ec0ff */
[----:B------:R-:W-:-:S09]  /*34a0*/  UISETP.NE.AND UP0, UPT, UR12, URZ, UPT ;  /* 0x000000ff0c00728c */ /* 0x000fd2000bf05270 */
[----:B------:R-:W-:Y:S05]  /*34b0*/  BRA.U !UP0, `(.L_x_53) ;  /* 0x0000000108847547 */ /* 0x000fea000b800000 */
[----:B------:R-:W-:Y:S02]  /*34c0*/  UIADD3 UR12, UPT, UPT, UR12, -0x1, URZ ;  /* 0xffffffff0c0c7890 */ /* 0x000fe4000fffe0ff */
[----:B------:R-:W-:Y:S02]  /*34d0*/  ULOP3.LUT UR13, UR11, 0x7, URZ, 0xc0, !UPT ;  /* 0x000000070b0d7892 */ /* 0x000fe4000f8ec0ff */
[----:B------:R-:W-:Y:S02]  /*34e0*/  UISETP.GE.U32.AND UP0, UPT, UR12, 0x7, UPT ;  /* 0x000000070c00788c */ /* 0x000fe4000bf06070 */
[----:B------:R-:W-:-:S07]  /*34f0*/  UISETP.NE.AND UP1, UPT, UR13, URZ, UPT ;  /* 0x000000ff0d00728c */ /* 0x000fce000bf25270 */
[----:B------:R-:W-:Y:S05]  /*3500*/  BRA.U !UP0, `(.L_x_56) ;  /* 0x0000000108207547 */ /* 0x000fea000b800000 */
[----:B------:R-:W-:-:S09]  /*3510*/  ULEA UR12, UR6, UR20, 0x2 ;  /* 0x00000014060c7291 */ /* 0x000fd2000f8e10ff */
[----:B---3--:R-:W3:Y:S04]  /*3520*/  LDL.128 R4, [UR12] ;  /* 0x0000000cff047983 */ /* 0x008ee80008100c00 */
[----:B------:R-:W5:Y:S01]  /*3530*/  LDL.128 R8, [UR12+0x10] ;  /* 0x0000100cff087983 */ /* 0x000f620008100c00 */
[----:B------:R-:W-:Y:S01]  /*3540*/  UIADD3 UR6, UPT, UPT, UR6, 0x8, URZ ;  /* 0x0000000806067890 */ /* 0x000fe2000fffe0ff */
[----:B---3--:R-:W-:-:S04]  /*3550*/  FMNMX3 R4, R19, R4, R5, !PT ;  /* 0x0000000413047276 */ /* 0x008fc80007800005 */
[----:B------:R-:W-:-:S04]  /*3560*/  FMNMX3 R4, R4, R6, R7, !PT ;  /* 0x0000000604047276 */ /* 0x000fc80007800007 */
[----:B-----5:R-:W-:-:S04]  /*3570*/  FMNMX3 R4, R4, R8, R9, !PT ;  /* 0x0000000804047276 */ /* 0x020fc80007800009 */
[----:B------:R-:W-:-:S07]  /*3580*/  FMNMX3 R19, R4, R10, R11, !PT ;  /* 0x0000000a04137276 */ /* 0x000fce000780000b */
.L_x_56:
[----:B------:R-:W-:Y:S05]  /*3590*/  BRA.U !UP1, `(.L_x_53) ;  /* 0x00000001094c7547 */ /* 0x000fea000b800000 */
[----:B------:R-:W-:Y:S01]  /*35a0*/  UIADD3 UR12, UPT, UPT, UR13, -0x1, URZ ;  /* 0xffffffff0d0c7890 */ /* 0x000fe2000fffe0ff */
[----:B------:R-:W-:-:S03]  /*35b0*/  ISETP.NE.AND P1, PT, R23, RZ, PT ;  /* 0x000000ff1700720c */ /* 0x000fc60003f25270 */
[----:B------:R-:W-:-:S09]  /*35c0*/  UISETP.GE.U32.AND UP0, UPT, UR12, 0x3, UPT ;  /* 0x000000030c00788c */ /* 0x000fd2000bf06070 */
[----:B------:R-:W-:Y:S05]  /*35d0*/  BRA.U !UP0, `(.L_x_57) ;  /* 0x0000000108147547 */ /* 0x000fea000b800000 */
[----:B------:R-:W-:-:S09]  /*35e0*/  ULEA UR12, UR6, UR20, 0x2 ;  /* 0x00000014060c7291 */ /* 0x000fd2000f8e10ff */
[----:B---3--:R-:W3:Y:S01]  /*35f0*/  LDL.128 R4, [UR12] ;  /* 0x0000000cff047983 */ /* 0x008ee20008100c00 */
[----:B------:R-:W-:Y:S01]  /*3600*/  UIADD3 UR6, UPT, UPT, UR6, 0x4, URZ ;  /* 0x0000000406067890 */ /* 0x000fe2000fffe0ff */
[----:B---3--:R-:W-:-:S04]  /*3610*/  FMNMX3 R4, R19, R4, R5, !PT ;  /* 0x0000000413047276 */ /* 0x008fc80007800005 */
[----:B------:R-:W-:-:S07]  /*3620*/  FMNMX3 R19, R4, R6, R7, !PT ;  /* 0x0000000604137276 */ /* 0x000fce0007800007 */
.L_x_57:
[----:B------:R-:W-:Y:S05]  /*3630*/  @!P1 BRA `(.L_x_53) ;  /* 0x0000000000249947 */ /* 0x000fea0003800000 */
[----:B------:R-:W-:-:S09]  /*3640*/  ULEA UR6, UR6, UR20, 0x2 ;  /* 0x0000001406067291 */ /* 0x000fd2000f8e10ff */
[----:B------:R-:W5:Y:S01]  /*3650*/  LDL.64 R4, [UR6] ;  /* 0x00000006ff047983 */ /* 0x000f620008100a00 */
[----:B------:R-:W-:Y:S02]  /*3660*/  ISETP.NE.AND P1, PT, R23, 0x1, PT ;  /* 0x000000011700780c */ /* 0x000fe40003f25270 */
[----:B-----5:R-:W-:-:S11]  /*3670*/  FMNMX R19, R19, R4, !PT ;  /* 0x0000000413137209 */ /* 0x020fd60007800000 */
[----:B------:R-:W-:Y:S05]  /*3680*/  @!P1 BRA `(.L_x_53) ;  /* 0x0000000000109947 */ /* 0x000fea0003800000 */
[----:B------:R-:W5:Y:S01]  /*3690*/  LDL R4, [UR6+0x8] ;  /* 0x00000806ff047983 */ /* 0x000f620008100800 */
[----:B------:R-:W-:Y:S02]  /*36a0*/  ISETP.NE.AND P1, PT, R23, 0x2, PT ;  /* 0x000000021700780c */ /* 0x000fe40003f25270 */
[----:B------:R-:W-:-:S11]  /*36b0*/  FMNMX R19, R19, R5, !PT ;  /* 0x0000000513137209 */ /* 0x000fd60007800000 */
[----:B-----5:R-:W-:-:S07]  /*36c0*/  @P1 FMNMX R19, R19, R4, !PT ;  /* 0x0000000413131209 */ /* 0x020fce0007800000 */
.L_x_53:
[----:B0-----:R-:W-:Y:S01]  /*36d0*/  FSETP.NEU.AND P1, PT, R30, -INF , PT ;  /* 0xff8000001e00780b */ /* 0x001fe20003f2d000 */
[----:B------:R-:W-:Y:S01]  /*36e0*/  BSSY.RECONVERGENT B2, `(.L_x_58) ;  /* 0x0000011000027945 */ /* 0x000fe20003800200 */
[----:B----4-:R-:W-:Y:S01]  /*36f0*/  FSETP.EQ.AND P2, PT, R28, RZ, PT ;  /* 0x000000ff1c00720b */ /* 0x010fe20003f42000 */
[----:B------:R-:W-:Y:S01]  /*3700*/  IMAD.MOV.U32 R8, RZ, RZ, RZ ;  /* 0x000000ffff087224 */ /* 0x000fe200078e00ff */
[----:B------:R-:W-:-:S11]  /*3710*/  FMNMX R27, R30, R19, !PT ;  /* 0x000000131e1b7209 */ /* 0x000fd60007800000 */
[----:B------:R-:W-:Y:S05]  /*3720*/  @!P1 BRA P2, `(.L_x_59) ;  /* 0x0000000000309947 */ /* 0x000fea0001000000 */
[----:B---3--:R-:W-:Y:S02]  /*3730*/  HFMA2 R7, -RZ, RZ, 3.7421875, 0 ;  /* 0x437c0000ff077431 */ /* 0x008fe400000001ff */
[----:B------:R-:W-:Y:S02]  /*3740*/  IMAD.MOV.U32 R5, RZ, RZ, 0x3bbb989d ;  /* 0x3bbb989dff057424 */ /* 0x000fe400078e00ff */
[----:B------:R-:W-:-:S04]  /*3750*/  FADD R30, R30, -R27 ;  /* 0x8000001b1e1e7221 */ /* 0x000fc80000000000 */
[----:B------:R-:W-:-:S04]  /*3760*/  FFMA.SAT R4, R30, R5, 0.5 ;  /* 0x3f0000001e047423 */ /* 0x000fc80000002005 */
[----:B------:R-:W-:-:S04]  /*3770*/  FFMA.RM R4, R4, R7, 12582913 ;  /* 0x4b40000104047423 */ /* 0x000fc80000004007 */
[C---:B------:R-:W-:Y:S01]  /*3780*/  FADD R5, R4.reuse, -12583039 ;  /* 0xcb40007f04057421 */ /* 0x040fe20000000000 */
[----:B------:R-:W-:-:S03]  /*3790*/  IMAD.SHL.U32 R4, R4, 0x800000, RZ ;  /* 0x0080000004047824 */ /* 0x000fc600078e00ff */
[----:B------:R-:W-:-:S04]  /*37a0*/  FFMA R5, R30, 1.4426950216293334961, -R5 ;  /* 0x3fb8aa3b1e057823 */ /* 0x000fc80000000805 */
[----:B------:R-:W-:-:S06]  /*37b0*/  FFMA R5, R30, 1.925963033500011079e-08, R5 ;  /* 0x32a570601e057823 */ /* 0x000fcc0000000005 */
[----:B------:R-:W0:Y:S02]  /*37c0*/  MUFU.EX2 R5, R5 ;  /* 0x0000000500057308 */ /* 0x000e240000000800 */
[----:B0-----:R-:W-:-:S04]  /*37d0*/  FMUL R7, R4, R5 ;  /* 0x0000000504077220 */ /* 0x001fc80000400000 */
[----:B------:R-:W-:-:S07]  /*37e0*/  FMUL R8, R28, R7 ;  /* 0x000000071c087220 */ /* 0x000fce0000400000 */
.L_x_59:
[----:B------:R-:W-:Y:S05]  /*37f0*/  BSYNC.RECONVERGENT B2 ;  /* 0x0000000000027941 */ /* 0x000fea0003800200 */
.L_x_58:
[----:B------:R-:W-:Y:S01]  /*3800*/  IMAD.MOV.U32 R29, RZ, RZ, RZ ;  /* 0x000000ffff1d7224 */ /* 0x000fe200078e00ff */
[----:B------:R-:W-:Y:S06]  /*3810*/  @!P0 BRA `(.L_x_60) ;  /* 0x0000000400948947 */ /* 0x000fec0003800000 */
[----:B------:R-:W-:Y:S01]  /*3820*/  UISETP.GE.AND UP0, UPT, UR21, 0x4, UPT ;  /* 0x000000041500788c */ /* 0x000fe2000bf06270 */
[----:B------:R-:W-:Y:S01]  /*3830*/  MOV R29, RZ ;  /* 0x000000ff001d7202 */ /* 0x000fe20000000f00 */
[----:B------:R-:W-:-:S07]  /*3840*/  IMAD.MOV.U32 R4, RZ, RZ, RZ ;  /* 0x000000ffff047224 */ /* 0x000fce00078e00ff */
[----:B------:R-:W-:Y:S05]  /*3850*/  BRA.U !UP0, `(.L_x_61) ;  /* 0x0000000108d07547 */ /* 0x000fea000b800000 */
[----:B------:R-:W-:Y:S02]  /*3860*/  HFMA2 R10, -RZ, RZ, 0, 0 ;  /* 0x00000000ff0a7431 */ /* 0x000fe400000001ff */
[----:B------:R-:W-:-:S07]  /*3870*/  IMAD.MOV.U32 R29, RZ, RZ, RZ ;  /* 0x000000ffff1d7224 */ /* 0x000fce00078e00ff */
.L_x_62:
[----:B0-----:R-:W-:-:S05]  /*3880*/  IMAD R9, R10, 0x4, R1 ;  /* 0x000000040a097824 */ /* 0x001fca00078e0201 */
[----:B---3--:R-:W3:Y:S01]  /*3890*/  LDL.128 R4, [R9+0x2100] ;  /* 0x0021000009047983 */ /* 0x008ee20000100c00 */
[----:B------:R-:W-:Y:S01]  /*38a0*/  IMAD.MOV.U32 R11, RZ, RZ, 0x3bbb989d ;  /* 0x3bbb989dff0b7424 */ /* 0x000fe200078e00ff */
[----:B-12---:R-:W-:Y:S01]  /*38b0*/  MOV R12, 0x437c0000 ;  /* 0x437c0000000c7802 */ /* 0x006fe20000000f00 */
[----:B------:R-:W-:Y:S01]  /*38c0*/  ULOP3.LUT UR6, UR11, 0x3c, URZ, 0xc0, !UPT ;  /* 0x0000003c0b067892 */ /* 0x000fe2000f8ec0ff */
[----:B------:R-:W-:-:S05]  /*38d0*/  VIADD R10, R10, 0x4 ;  /* 0x000000040a0a7836 */ /* 0x000fca0000000000 */
[----:B------:R-:W-:Y:S01]  /*38e0*/  ISETP.NE.AND P1, PT, R10, UR6, PT ;  /* 0x000000060a007c0c */ /* 0x000fe2000bf25270 */
[C---:B---3--:R-:W-:Y:S01]  /*38f0*/  FADD R16, -R27.reuse, R4 ;  /* 0x000000041b107221 */ /* 0x048fe20000000100 */
[C---:B------:R-:W-:Y:S01]  /*3900*/  FADD R14, -R27.reuse, R5 ;  /* 0x000000051b0e7221 */ /* 0x040fe20000000100 */
[----:B------:R-:W-:Y:S02]  /*3910*/  FADD R18, -R27, R6 ;  /* 0x000000061b127221 */ /* 0x000fe40000000100 */
[-C--:B------:R-:W-:Y:S01]  /*3920*/  FFMA.SAT R13, R16, R11.reuse, 0.5 ;  /* 0x3f000000100d7423 */ /* 0x080fe2000000200b */
[-C--:B------:R-:W-:Y:S01]  /*3930*/  FFMA.SAT R5, R14, R11.reuse, 0.5 ;  /* 0x3f0000000e057423 */ /* 0x080fe2000000200b */
[----:B------:R-:W-:Y:S02]  /*3940*/  FFMA.SAT R15, R18, R11, 0.5 ;  /* 0x3f000000120f7423 */ /* 0x000fe4000000200b */
[-C--:B------:R-:W-:Y:S01]  /*3950*/  FFMA.RM R4, R13, R12.reuse, 12582913 ;  /* 0x4b4000010d047423 */ /* 0x080fe2000000400c */
[-C--:B------:R-:W-:Y:S01]  /*3960*/  FFMA.RM R5, R5, R12.reuse, 12582913 ;  /* 0x4b40000105057423 */ /* 0x080fe2000000400c */
[----:B------:R-:W-:-:S02]  /*3970*/  FFMA.RM R6, R15, R12, 12582913 ;  /* 0x4b4000010f067423 */ /* 0x000fc4000000400c */
[C---:B------:R-:W-:Y:S01]  /*3980*/  FADD R13, R4.reuse, -12583039 ;  /* 0xcb40007f040d7421 */ /* 0x040fe20000000000 */
[----:B------:R-:W-:-:S03]  /*3990*/  IMAD.SHL.U32 R4, R4, 0x800000, RZ ;  /* 0x0080000004047824 */ /* 0x000fc600078e00ff */
[----:B------:R-:W-:-:S04]  /*39a0*/  FFMA R13, R16, 1.4426950216293334961, -R13 ;  /* 0x3fb8aa3b100d7823 */ /* 0x000fc8000000080d */
[----:B------:R-:W-:Y:S01]  /*39b0*/  FFMA R13, R16, 1.925963033500011079e-08, R13 ;  /* 0x32a57060100d7823 */ /* 0x000fe2000000000d */
[----:B------:R-:W-:Y:S01]  /*39c0*/  FADD R16, -R27, R7 ;  /* 0x000000071b107221 */ /* 0x000fe20000000100 */
[C---:B------:R-:W-:Y:S01]  /*39d0*/  FADD R7, R5.reuse, -12583039 ;  /* 0xcb40007f05077421 */ /* 0x040fe20000000000 */
[----:B------:R-:W-:Y:S02]  /*39e0*/  IMAD.SHL.U32 R5, R5, 0x800000, RZ ;  /* 0x0080000005057824 */ /* 0x000fe400078e00ff */
[----:B------:R-:W-:Y:S01]  /*39f0*/  FFMA.SAT R11, R16, R11, 0.5 ;  /* 0x3f000000100b7423 */ /* 0x000fe2000000200b */
[C---:B------:R-:W-:Y:S01]  /*3a00*/  FFMA R7, R14.reuse, 1.4426950216293334961, -R7 ;  /* 0x3fb8aa3b0e077823 */ /* 0x040fe20000000807 */
[----:B------:R-:W0:Y:S02]  /*3a10*/  MUFU.EX2 R13, R13 ;  /* 0x0000000d000d7308 */ /* 0x000e240000000800 */
[----:B------:R-:W-:Y:S01]  /*3a20*/  FFMA.RM R12, R11, R12, 12582913 ;  /* 0x4b4000010b0c7423 */ /* 0x000fe2000000400c */
[----:B------:R-:W-:Y:S01]  /*3a30*/  FFMA R14, R14, 1.925963033500011079e-08, R7 ;  /* 0x32a570600e0e7823 */ /* 0x000fe20000000007 */
[C---:B------:R-:W-:Y:S01]  /*3a40*/  FADD R7, R6.reuse, -12583039 ;  /* 0xcb40007f06077421 */ /* 0x040fe20000000000 */
[----:B------:R-:W-:-:S03]  /*3a50*/  SHF.L.U32 R6, R6, 0x17, RZ ;  /* 0x0000001706067819 */ /* 0x000fc600000006ff */
[C---:B------:R-:W-:Y:S01]  /*3a60*/  FFMA R7, R18.reuse, 1.4426950216293334961, -R7 ;  /* 0x3fb8aa3b12077823 */ /* 0x040fe20000000807 */
[----:B------:R-:W1:Y:S03]  /*3a70*/  MUFU.EX2 R14, R14 ;  /* 0x0000000e000e7308 */ /* 0x000e660000000800 */
[----:B------:R-:W-:Y:S01]  /*3a80*/  FFMA R18, R18, 1.925963033500011079e-08, R7 ;  /* 0x32a5706012127823 */ /* 0x000fe20000000007 */
[C---:B------:R-:W-:Y:S01]  /*3a90*/  FADD R7, R12.reuse, -12583039 ;  /* 0xcb40007f0c077421 */ /* 0x040fe20000000000 */
[----:B------:R-:W-:-:S03]  /*3aa0*/  IMAD.SHL.U32 R12, R12, 0x800000, RZ ;  /* 0x008000000c0c7824 */ /* 0x000fc600078e00ff */
[----:B------:R-:W-:Y:S01]  /*3ab0*/  FFMA R11, R16, 1.4426950216293334961, -R7 ;  /* 0x3fb8aa3b100b7823 */ /* 0x000fe20000000807 */
[----:B0-----:R-:W-:Y:S01]  /*3ac0*/  FMUL R4, R4, R13 ;  /* 0x0000000d04047220 */ /* 0x001fe20000400000 */
[----:B------:R-:W0:Y:S02]  /*3ad0*/  MUFU.EX2 R7, R18 ;  /* 0x0000001200077308 */ /* 0x000e240000000800 */
[----:B------:R-:W-:Y:S01]  /*3ae0*/  FFMA R11, R16, 1.925963033500011079e-08, R11 ;  /* 0x32a57060100b7823 */ /* 0x000fe2000000000b */
[----:B-1----:R-:W-:-:S05]  /*3af0*/  FMUL R5, R5, R14 ;  /* 0x0000000e05057220 */ /* 0x002fca0000400000 */
[----:B------:R-:W1:Y:S01]  /*3b00*/  MUFU.EX2 R11, R11 ;  /* 0x0000000b000b7308 */ /* 0x000e620000000800 */
[----:B0-----:R-:W-:Y:S01]  /*3b10*/  FMUL R6, R6, R7 ;  /* 0x0000000706067220 */ /* 0x001fe20000400000 */
[----:B-1----:R-:W-:Y:S01]  /*3b20*/  FMUL R7, R12, R11 ;  /* 0x0000000b0c077220 */ /* 0x002fe20000400000 */
[----:B------:R-:W-:-:S04]  /*3b30*/  FADD R12, R4, R29 ;  /* 0x0000001d040c7221 */ /* 0x000fc80000000000 */
[----:B------:R0:W-:Y:S01]  /*3b40*/  STL.128 [R9+0x2180], R4 ;  /* 0x0021800409007387 */ /* 0x0001e20000100c00 */
[----:B------:R-:W-:-:S04]  /*3b50*/  FADD R11, R12, R5 ;  /* 0x000000050c0b7221 */ /* 0x000fc80000000000 */
[----:B------:R-:W-:-:S04]  /*3b60*/  FADD R12, R11, R6 ;  /* 0x000000060b0c7221 */ /* 0x000fc80000000000 */
[----:B------:R-:W-:Y:S01]  /*3b70*/  FADD R29, R12, R7 ;  /* 0x000000070c1d7221 */ /* 0x000fe20000000000 */
[----:B------:R-:W-:Y:S06]  /*3b80*/  @P1 BRA `(.L_x_62) ;  /* 0xfffffffc003c1947 */ /* 0x000fec000383ffff */
[----:B0-----:R-:W-:-:S07]  /*3b90*/  MOV R4, UR6 ;  /* 0x0000000600047c02 */ /* 0x001fce0008000f00 */
.L_x_61:
[----:B------:R-:W-:-:S13]  /*3ba0*/  ISETP.NE.AND P1, PT, R23, RZ, PT ;  /* 0x000000ff1700720c */ /* 0x000fda0003f25270 */
[----:B------:R-:W-:Y:S05]  /*3bb0*/  @!P1 BRA `(.L_x_60) ;  /* 0x0000000000ac9947 */ /* 0x000fea0003800000 */
[----:B------:R-:W-:-:S05]  /*3bc0*/  IMAD R4, R4, 0x4, R1 ;  /* 0x0000000404047824 */ /* 0x000fca00078e0201 */
[----:B------:R-:W4:Y:S01]  /*3bd0*/  LDL R6, [R4+0x2100] ;  /* 0x0021000004067983 */ /* 0x000f220000100800 */
[----:B------:R-:W-:Y:S01]  /*3be0*/  IMAD.MOV.U32 R5, RZ, RZ, 0x3bbb989d ;  /* 0x3bbb989dff057424 */ /* 0x000fe200078e00ff */
[----:B------:R-:W-:Y:S01]  /*3bf0*/  ISETP.NE.AND P1, PT, R23, 0x1, PT ;  /* 0x000000011700780c */ /* 0x000fe20003f25270 */
[----:B----4-:R-:W-:Y:S01]  /*3c00*/  FADD R10, -R27, R6 ;  /* 0x000000061b0a7221 */ /* 0x010fe20000000100 */
[----:B------:R-:W-:-:S03]  /*3c10*/  MOV R6, 0x437c0000 ;  /* 0x437c000000067802 */ /* 0x000fc60000000f00 */
[----:B---3--:R-:W-:-:S04]  /*3c20*/  FFMA.SAT R7, R10, R5, 0.5 ;  /* 0x3f0000000a077423 */ /* 0x008fc80000002005 */
[----:B------:R-:W-:-:S04]  /*3c30*/  FFMA.RM R7, R7, R6, 12582913 ;  /* 0x4b40000107077423 */ /* 0x000fc80000004006 */
[C---:B------:R-:W-:Y:S01]  /*3c40*/  FADD R9, R7.reuse, -12583039 ;  /* 0xcb40007f07097421 */ /* 0x040fe20000000000 */
[----:B------:R-:W-:-:S03]  /*3c50*/  IMAD.SHL.U32 R7, R7, 0x800000, RZ ;  /* 0x0080000007077824 */ /* 0x000fc600078e00ff */
[----:B------:R-:W-:-:S04]  /*3c60*/  FFMA R9, R10, 1.4426950216293334961, -R9 ;  /* 0x3fb8aa3b0a097823 */ /* 0x000fc80000000809 */
[----:B------:R-:W-:-:S04]  /*3c70*/  FFMA R9, R10, 1.925963033500011079e-08, R9 ;  /* 0x32a570600a097823 */ /* 0x000fc80000000009 */
[----:B------:R-:W0:Y:S02]  /*3c80*/  MUFU.EX2 R10, R9 ;  /* 0x00000009000a7308 */ /* 0x000e240000000800 */
[----:B0-----:R-:W-:-:S04]  /*3c90*/  FMUL R7, R7, R10 ;  /* 0x0000000a07077220 */ /* 0x001fc80000400000 */
[----:B------:R-:W-:Y:S01]  /*3ca0*/  FADD R29, R29, R7 ;  /* 0x000000071d1d7221 */ /* 0x000fe20000000000 */
[----:B------:R0:W-:Y:S01]  /*3cb0*/  STL [R4+0x2180], R7 ;  /* 0x0021800704007387 */ /* 0x0001e20000100800 */
[----:B------:R-:W-:Y:S05]  /*3cc0*/  @!P1 BRA `(.L_x_60) ;  /* 0x0000000000689947 */ /* 0x000fea0003800000 */
[----:B------:R-:W3:Y:S01]  /*3cd0*/  LDL R10, [R4+0x2104] ;  /* 0x00210400040a7983 */ /* 0x000ee20000100800 */
[----:B------:R-:W-:Y:S01]  /*3ce0*/  ISETP.NE.AND P1, PT, R23, 0x2, PT ;  /* 0x000000021700780c */ /* 0x000fe20003f25270 */
[----:B---3--:R-:W-:-:S04]  /*3cf0*/  FADD R10, -R27, R10 ;  /* 0x0000000a1b0a7221 */ /* 0x008fc80000000100 */
[----:B0-----:R-:W-:-:S04]  /*3d00*/  FFMA.SAT R7, R10, R5, 0.5 ;  /* 0x3f0000000a077423 */ /* 0x001fc80000002005 */
        /* <DEDUP_REMOVED lines=10> */
[----:B------:R-:W3:Y:S02]  /*3db0*/  LDL R10, [R4+0x2108] ;  /* 0x00210800040a7983 */ /* 0x000ee40000100800 */
[----:B---3--:R-:W-:-:S04]  /*3dc0*/  FADD R10, -R27, R10 ;  /* 0x0000000a1b0a7221 */ /* 0x008fc80000000100 */
[----:B------:R-:W-:-:S04]  /*3dd0*/  FFMA.SAT R5, R10, R5, 0.5 ;  /* 0x3f0000000a057423 */ /* 0x000fc80000002005 */
[----:B------:R-:W-:-:S04]  /*3de0*/  FFMA.RM R5, R5, R6, 12582913 ;  /* 0x4b40000105057423 */ /* 0x000fc80000004006 */
[C---:B----4-:R-:W-:Y:S01]  /*3df0*/  FADD R7, R5.reuse, -12583039 ;  /* 0xcb40007f05077421 */ /* 0x050fe20000000000 */
[----:B------:R-:W-:-:S03]  /*3e00*/  SHF.L.U32 R5, R5, 0x17, RZ ;  /* 0x0000001705057819 */ /* 0x000fc600000006ff */
[----:B------:R-:W-:-:S04]  /*3e10*/  FFMA R7, R10, 1.4426950216293334961, -R7 ;  /* 0x3fb8aa3b0a077823 */ /* 0x000fc80000000807 */
[----:B------:R-:W-:-:S04]  /*3e20*/  FFMA R7, R10, 1.925963033500011079e-08, R7 ;  /* 0x32a570600a077823 */ /* 0x000fc80000000007 */
[----:B------:R-:W0:Y:S02]  /*3e30*/  MUFU.EX2 R6, R7 ;  /* 0x0000000700067308 */ /* 0x000e240000000800 */
[----:B0-----:R-:W-:-:S04]  /*3e40*/  FMUL R5, R5, R6 ;  /* 0x0000000605057220 */ /* 0x001fc80000400000 */
[----:B------:R-:W-:Y:S01]  /*3e50*/  FADD R29, R29, R5 ;  /* 0x000000051d1d7221 */ /* 0x000fe20000000000 */
[----:B------:R0:W-:Y:S06]  /*3e60*/  STL [R4+0x2188], R5 ;  /* 0x0021880504007387 */ /* 0x0001ec0000100800 */
.L_x_60:
[----:B------:R-:W-:Y:S01]  /*3e70*/  FSETP.GT.AND P1, PT, R8, -R29, PT ;  /* 0x8000001d0800720b */ /* 0x000fe20003f24000 */
[----:B------:R-:W-:Y:S01]  /*3e80*/  BSSY.RECONVERGENT B2, `(.L_x_63) ;  /* 0x0000124000027945 */ /* 0x000fe20003800200 */
[----:B------:R-:W-:-:S11]  /*3e90*/  FADD R29, R29, R8 ;  /* 0x000000081d1d7221 */ /* 0x000fd60000000000 */
[----:B------:R-:W-:Y:S05]  /*3ea0*/  @!P1 BRA `(.L_x_64) ;  /* 0x0000001000849947 */ /* 0x000fea0003800000 */
[----:B------:R-:W0:Y:S01]  /*3eb0*/  MUFU.RCP R32, R29 ;  /* 0x0000001d00207308 */ /* 0x000e220000001000 */
[----:B------:R-:W-:Y:S07]  /*3ec0*/  BSSY.RECONVERGENT B3, `(.L_x_65) ;  /* 0x000000c000037945 */ /* 0x000fee0003800200 */
[----:B------:R-:W5:Y:S01]  /*3ed0*/  FCHK P1, R8, R29 ;  /* 0x0000001d08007302 */ /* 0x000f620000020000 */
[----:B0-----:R-:W-:-:S04]  /*3ee0*/  FFMA R5, -R29, R32, 1 ;  /* 0x3f8000001d057423 */ /* 0x001fc80000000120 */
[----:B------:R-:W-:-:S04]  /*3ef0*/  FFMA R32, R32, R5, R32 ;  /* 0x0000000520207223 */ /* 0x000fc80000000020 */
[----:B------:R-:W-:-:S04]  /*3f00*/  FFMA R5, R32, R8, RZ ;  /* 0x0000000820057223 */ /* 0x000fc800000000ff */
[----:B----4-:R-:W-:-:S04]  /*3f10*/  FFMA R4, -R29, R5, R8 ;  /* 0x000000051d047223 */ /* 0x010fc80000000108 */
[----:B------:R-:W-:Y:S01]  /*3f20*/  FFMA R32, R32, R4, R5 ;  /* 0x0000000420207223 */ /* 0x000fe20000000005 */
[----:B-----5:R-:W-:Y:S06]  /*3f30*/  @!P1 BRA `(.L_x_66) ;  /* 0x0000000000109947 */ /* 0x020fec0003800000 */
[----:B------:R-:W-:Y:S01]  /*3f40*/  IMAD.MOV.U32 R4, RZ, RZ, R8 ;  /* 0x000000ffff047224 */ /* 0x000fe200078e0008 */
[----:B------:R-:W-:-:S07]  /*3f50*/  MOV R6, 0x3f70 ;  /* 0x00003f7000067802 */ /* 0x000fce0000000f00 */
[----:B-123--:R-:W-:Y:S05]  /*3f60*/  CALL.REL.NOINC `($__internal_0_$__cuda_sm3x_div_rn_noftz_f32_slowpath) ;  /* 0x0000001800907944 */ /* 0x00efea0003c00000 */
[----:B------:R-:W-:-:S07]  /*3f70*/  IMAD.MOV.U32 R32, RZ, RZ, R30 ;  /* 0x000000ffff207224 */ /* 0x000fce00078e001e */
.L_x_66:
[----:B------:R-:W-:Y:S05]  /*3f80*/  BSYNC.RECONVERGENT B3 ;  /* 0x0000000000037941 */ /* 0x000fea0003800200 */
.L_x_65:
[----:B------:R-:W-:Y:S01]  /*3f90*/  IMAD R28, R24, 0x100, R1 ;  /* 0x00000100181c7824 */ /* 0x000fe200078e0201 */
[----:B------:R-:W-:Y:S06]  /*3fa0*/  @!P3 BRA `(.L_x_67) ;  /* 0x0000000400b4b947 */ /* 0x000fec0003800000 */
[----:B------:R-:W-:Y:S01]  /*3fb0*/  ISETP.GE.U32.AND P1, PT, R26, 0xf, PT ;  /* 0x0000000f1a00780c */ /* 0x000fe20003f26070 */
[----:B------:R-:W-:Y:S01]  /*3fc0*/  BSSY.RECONVERGENT B3, `(.L_x_68) ;  /* 0x0000023000037945 */ /* 0x000fe20003800200 */
[----:B------:R-:W-:-:S11]  /*3fd0*/  HFMA2 R5, -RZ, RZ, 0, 0 ;  /* 0x00000000ff057431 */ /* 0x000fd600000001ff */
[----:B------:R-:W-:Y:S05]  /*3fe0*/  @!P1 BRA `(.L_x_69) ;  /* 0x0000000000809947 */ /* 0x000fea0003800000 */
[----:B------:R-:W-:Y:S01]  /*3ff0*/  BSSY.RECONVERGENT B4, `(.L_x_70) ;  /* 0x000001e000047945 */ /* 0x000fe20003800200 */
[----:B------:R-:W-:-:S07]  /*4000*/  IMAD.MOV.U32 R31, RZ, RZ, RZ ;  /* 0x000000ffff1f7224 */ /* 0x000fce00078e00ff */
.L_x_71:
[----:B0-----:R-:W-:-:S05]  /*4010*/  IMAD R30, R31, 0x4, R28 ;  /* 0x000000041f1e7824 */ /* 0x001fca00078e021c */
[----:B---3--:R-:W3:Y:S04]  /*4020*/  LDL.128 R4, [R30] ;  /* 0x000000001e047983 */ /* 0x008ee80000100c00 */
[----:B-12---:R-:W2:Y:S04]  /*4030*/  LDL.128 R12, [R30+0x10] ;  /* 0x000010001e0c7983 */ /* 0x006ea80000100c00 */
[----:B------:R-:W4:Y:S01]  /*4040*/  LDL.128 R8, [R30+0x20] ;  /* 0x000020001e087983 */ /* 0x000f220000100c00 */
[-C--:B---3--:R-:W-:Y:S01]  /*4050*/  FMUL R16, R4, R32.reuse ;  /* 0x0000002004107220 */ /* 0x088fe20000400000 */
[-C--:B------:R-:W-:Y:S01]  /*4060*/  FMUL R17, R5, R32.reuse ;  /* 0x0000002005117220 */ /* 0x080fe20000400000 */
[-C--:B------:R-:W-:Y:S01]  /*4070*/  FMUL R18, R6, R32.reuse ;  /* 0x0000002006127220 */ /* 0x080fe20000400000 */
[----:B------:R-:W-:-:S02]  /*4080*/  FMUL R19, R7, R32 ;  /* 0x0000002007137220 */ /* 0x000fc40000400000 */
[----:B------:R-:W3:Y:S01]  /*4090*/  LDL.128 R4, [R30+0x30] ;  /* 0x000030001e047983 */ /* 0x000ee20000100c00 */
[-C--:B--2---:R-:W-:Y:S01]  /*40a0*/  FMUL R12, R12, R32.reuse ;  /* 0x000000200c0c7220 */ /* 0x084fe20000400000 */
[-C--:B------:R-:W-:Y:S01]  /*40b0*/  FMUL R13, R13, R32.reuse ;  /* 0x000000200d0d7220 */ /* 0x080fe20000400000 */
[-C--:B------:R-:W-:Y:S01]  /*40c0*/  FMUL R14, R14, R32.reuse ;  /* 0x000000200e0e7220 */ /* 0x080fe20000400000 */
[-C--:B------:R-:W-:Y:S01]  /*40d0*/  FMUL R15, R15, R32.reuse ;  /* 0x000000200f0f7220 */ /* 0x080fe20000400000 */
[-C--:B----4-:R-:W-:Y:S01]  /*40e0*/  FMUL R8, R8, R32.reuse ;  /* 0x0000002008087220 */ /* 0x090fe20000400000 */
[-C--:B------:R-:W-:Y:S01]  /*40f0*/  FMUL R9, R9, R32.reuse ;  /* 0x0000002009097220 */ /* 0x080fe20000400000 */
[-C--:B------:R-:W-:Y:S01]  /*4100*/  FMUL R10, R10, R32.reuse ;  /* 0x000000200a0a7220 */ /* 0x080fe20000400000 */
[----:B------:R-:W-:Y:S01]  /*4110*/  FMUL R11, R11, R32 ;  /* 0x000000200b0b7220 */ /* 0x000fe20000400000 */
[----:B------:R0:W-:Y:S01]  /*4120*/  STL.128 [R30], R16 ;  /* 0x000000101e007387 */ /* 0x0001e20000100c00 */
[----:B------:R-:W-:-:S03]  /*4130*/  IADD3 R31, PT, PT, R31, 0x10, RZ ;  /* 0x000000101f1f7810 */ /* 0x000fc60007ffe0ff */
[----:B------:R0:W-:Y:S04]  /*4140*/  STL.128 [R30+0x10], R12 ;  /* 0x0000100c1e007387 */ /* 0x0001e80000100c00 */
[----:B------:R0:W-:Y:S01]  /*4150*/  STL.128 [R30+0x20], R8 ;  /* 0x000020081e007387 */ /* 0x0001e20000100c00 */
[----:B------:R-:W-:Y:S01]  /*4160*/  ISETP.NE.AND P1, PT, R31, R2, PT ;  /* 0x000000021f00720c */ /* 0x000fe20003f25270 */
[-C--:B---3--:R-:W-:Y:S01]  /*4170*/  FMUL R4, R4, R32.reuse ;  /* 0x0000002004047220 */ /* 0x088fe20000400000 */
[-C--:B------:R-:W-:Y:S01]  /*4180*/  FMUL R5, R5, R32.reuse ;  /* 0x0000002005057220 */ /* 0x080fe20000400000 */
[-C--:B------:R-:W-:Y:S01]  /*4190*/  FMUL R6, R6, R32.reuse ;  /* 0x0000002006067220 */ /* 0x080fe20000400000 */
[----:B------:R-:W-:-:S05]  /*41a0*/  FMUL R7, R7, R32 ;  /* 0x0000002007077220 */ /* 0x000fca0000400000 */
[----:B------:R0:W-:Y:S04]  /*41b0*/  STL.128 [R30+0x30], R4 ;  /* 0x000030041e007387 */ /* 0x0001e80000100c00 */
[----:B------:R-:W-:Y:S05]  /*41c0*/  @P1 BRA `(.L_x_71) ;  /* 0xfffffffc00901947 */ /* 0x000fea000383ffff */
[----:B------:R-:W-:Y:S05]  /*41d0*/  BSYNC.RECONVERGENT B4 ;  /* 0x0000000000047941 */ /* 0x000fea0003800200 */
.L_x_70:
[----:B0-----:R-:W-:-:S07]  /*41e0*/  IMAD.MOV.U32 R5, RZ, RZ, R2 ;  /* 0x000000ffff057224 */ /* 0x001fce00078e0002 */
.L_x_69:
[----:B------:R-:W-:Y:S05]  /*41f0*/  BSYNC.RECONVERGENT B3 ;  /* 0x0000000000037941 */ /* 0x000fea0003800200 */
.L_x_68:
        /* <DEDUP_REMOVED lines=8> */
[----:B------:R-:W-:-:S05]  /*4280*/  LEA R4, R5, R28, 0x2 ;  /* 0x0000001c05047211 */ /* 0x000fca00078e10ff */
[----:B------:R-:W4:Y:S04]  /*4290*/  LDL R13, [R4] ;  /* 0x00000000040d7983 */ /* 0x000f280000100800 */
[----:B------:R-:W5:Y:S04]  /*42a0*/  LDL R15, [R4+0x4] ;  /* 0x00000400040f7983 */ /* 0x000f680000100800 */
[----:B------:R-:W2:Y:S04]  /*42b0*/  LDL R17, [R4+0x8] ;  /* 0x0000080004117983 */ /* 0x000ea80000100800 */
[----:B------:R-:W2:Y:S04]  /*42c0*/  LDL R19, [R4+0xc] ;  /* 0x00000c0004137983 */ /* 0x000ea80000100800 */
[----:B------:R-:W2:Y:S04]  /*42d0*/  LDL R31, [R4+0x10] ;  /* 0x00001000041f7983 */ /* 0x000ea80000100800 */
[----:B------:R-:W2:Y:S04]  /*42e0*/  LDL R11, [R4+0x14] ;  /* 0x00001400040b7983 */ /* 0x000ea80000100800 */
[----:B------:R-:W2:Y:S04]  /*42f0*/  LDL R9, [R4+0x18] ;  /* 0x0000180004097983 */ /* 0x000ea80000100800 */
[----:B---3--:R-:W3:Y:S01]  /*4300*/  LDL R7, [R4+0x1c] ;  /* 0x00001c0004077983 */ /* 0x008ee20000100800 */
[----:B------:R-:W-:-:S02]  /*4310*/  VIADD R5, R5, 0x8 ;  /* 0x0000000805057836 */ /* 0x000fc40000000000 */
[----:B----4-:R-:W-:Y:S01]  /*4320*/  FMUL R13, R13, R32 ;  /* 0x000000200d0d7220 */ /* 0x010fe20000400000 */
[----:B-----5:R-:W-:-:S04]  /*4330*/  FMUL R15, R32, R15 ;  /* 0x0000000f200f7220 */ /* 0x020fc80000400000 */
[----:B------:R0:W-:Y:S01]  /*4340*/  STL [R4], R13 ;  /* 0x0000000d04007387 */ /* 0x0001e20000100800 */
[----:B--2---:R-:W-:-:S03]  /*4350*/  FMUL R17, R32, R17 ;  /* 0x0000001120117220 */ /* 0x004fc60000400000 */
[----:B------:R0:W-:Y:S01]  /*4360*/  STL [R4+0x4], R15 ;  /* 0x0000040f04007387 */ /* 0x0001e20000100800 */
[----:B------:R-:W-:-:S03]  /*4370*/  FMUL R19, R32, R19 ;  /* 0x0000001320137220 */ /* 0x000fc60000400000 */
[----:B------:R0:W-:Y:S01]  /*4380*/  STL [R4+0x8], R17 ;  /* 0x0000081104007387 */ /* 0x0001e20000100800 */
[----:B------:R-:W-:-:S03]  /*4390*/  FMUL R31, R31, R32 ;  /* 0x000000201f1f7220 */ /* 0x000fc60000400000 */
[----:B------:R0:W-:Y:S01]  /*43a0*/  STL [R4+0xc], R19 ;  /* 0x00000c1304007387 */ /* 0x0001e20000100800 */
[----:B------:R-:W-:-:S03]  /*43b0*/  FMUL R11, R32, R11 ;  /* 0x0000000b200b7220 */ /* 0x000fc60000400000 */
[----:B------:R0:W-:Y:S01]  /*43c0*/  STL [R4+0x10], R31 ;  /* 0x0000101f04007387 */ /* 0x0001e20000100800 */
[----:B------:R-:W-:-:S03]  /*43d0*/  FMUL R9, R32, R9 ;  /* 0x0000000920097220 */ /* 0x000fc60000400000 */
[----:B------:R0:W-:Y:S01]  /*43e0*/  STL [R4+0x14], R11 ;  /* 0x0000140b04007387 */ /* 0x0001e20000100800 */
[----:B---3--:R-:W-:-:S03]  /*43f0*/  FMUL R7, R32, R7 ;  /* 0x0000000720077220 */ /* 0x008fc60000400000 */
[----:B------:R0:W-:Y:S04]  /*4400*/  STL [R4+0x18], R9 ;  /* 0x0000180904007387 */ /* 0x0001e80000100800 */
[----:B------:R0:W-:Y:S02]  /*4410*/  STL [R4+0x1c], R7 ;  /* 0x00001c0704007387 */ /* 0x0001e40000100800 */
.L_x_74:
[----:B------:R-:W-:Y:S05]  /*4420*/  BSYNC.RECONVERGENT B4 ;  /* 0x0000000000047941 */ /* 0x000fea0003800200 */
.L_x_73:
[----:B------:R-:W-:Y:S05]  /*4430*/  @!P2 BRA `(.L_x_72) ;  /* 0x00000000008ca947 */ /* 0x000fea0003800000 */
[----:B0-----:R-:W-:Y:S01]  /*4440*/  VIADD R4, R22, 0xffffffff ;  /* 0xffffffff16047836 */ /* 0x001fe20000000000 */
[----:B------:R-:W-:Y:S01]  /*4450*/  BSSY.RECONVERGENT B4, `(.L_x_75) ;  /* 0x0000012000047945 */ /* 0x000fe20003800200 */
[----:B------:R-:W-:-:S03]  /*4460*/  ISETP.NE.AND P2, PT, R21, RZ, PT ;  /* 0x000000ff1500720c */ /* 0x000fc60003f45270 */
[----:B------:R-:W-:-:S13]  /*4470*/  ISETP.GE.U32.AND P1, PT, R4, 0x3, PT ;  /* 0x000000030400780c */ /* 0x000fda0003f26070 */
[----:B------:R-:W-:Y:S05]  /*4480*/  @!P1 BRA `(.L_x_76) ;  /* 0x0000000000389947 */ /* 0x000fea0003800000 */
[----:B------:R-:W-:-:S05]  /*4490*/  LEA R15, R5, R28, 0x2 ;  /* 0x0000001c050f7211 */ /* 0x000fca00078e10ff */
[----:B---3--:R-:W3:Y:S04]  /*44a0*/  LDL R7, [R15] ;  /* 0x000000000f077983 */ /* 0x008ee80000100800 */
[----:B------:R-:W4:Y:S04]  /*44b0*/  LDL R9, [R15+0x4] ;  /* 0x000004000f097983 */ /* 0x000f280000100800 */
[----:B------:R-:W5:Y:S04]  /*44c0*/  LDL R11, [R15+0x8] ;  /* 0x000008000f0b7983 */ /* 0x000f680000100800 */
[----:B------:R-:W2:Y:S01]  /*44d0*/  LDL R13, [R15+0xc] ;  /* 0x00000c000f0d7983 */ /* 0x000ea20000100800 */
[----:B------:R-:W-:-:S02]  /*44e0*/  VIADD R5, R5, 0x4 ;  /* 0x0000000405057836 */ /* 0x000fc40000000000 */
[----:B---3--:R-:W-:Y:S01]  /*44f0*/  FMUL R7, R7, R32 ;  /* 0x0000002007077220 */ /* 0x008fe20000400000 */
[----:B----4-:R-:W-:-:S04]  /*4500*/  FMUL R4, R32, R9 ;  /* 0x0000000920047220 */ /* 0x010fc80000400000 */
[----:B------:R0:W-:Y:S01]  /*4510*/  STL [R15], R7 ;  /* 0x000000070f007387 */ /* 0x0001e20000100800 */
[----:B-----5:R-:W-:-:S03]  /*4520*/  FMUL R6, R32, R11 ;  /* 0x0000000b20067220 */ /* 0x020fc60000400000 */
[----:B------:R0:W-:Y:S01]  /*4530*/  STL [R15+0x4], R4 ;  /* 0x000004040f007387 */ /* 0x0001e20000100800 */
[----:B--2---:R-:W-:-:S03]  /*4540*/  FMUL R8, R32, R13 ;  /* 0x0000000d20087220 */ /* 0x004fc60000400000 */
[----:B------:R0:W-:Y:S04]  /*4550*/  STL [R15+0x8], R6 ;  /* 0x000008060f007387 */ /* 0x0001e80000100800 */
[----:B------:R0:W-:Y:S02]  /*4560*/  STL [R15+0xc], R8 ;  /* 0x00000c080f007387 */ /* 0x0001e40000100800 */
.L_x_76:
[----:B------:R-:W-:Y:S05]  /*4570*/  BSYNC.RECONVERGENT B4 ;  /* 0x0000000000047941 */ /* 0x000fea0003800200 */
.L_x_75:
[----:B------:R-:W-:Y:S05]  /*4580*/  @!P2 BRA `(.L_x_72) ;  /* 0x000000000038a947 */ /* 0x000fea0003800000 */
[----:B0-----:R-:W-:-:S05]  /*4590*/  IMAD R4, R5, 0x4, R28 ;  /* 0x0000000405047824 */ /* 0x001fca00078e021c */
[----:B------:R-:W4:Y:S01]  /*45a0*/  LDL R5, [R4] ;  /* 0x0000000004057983 */ /* 0x000f220000100800 */
[----:B------:R-:W-:Y:S01]  /*45b0*/  ISETP.NE.AND P1, PT, R21, 0x1, PT ;  /* 0x000000011500780c */ /* 0x000fe20003f25270 */
[----:B----4-:R-:W-:-:S05]  /*45c0*/  FMUL R5, R5, R32 ;  /* 0x0000002005057220 */ /* 0x010fca0000400000 */
[----:B------:R4:W-:Y:S07]  /*45d0*/  STL [R4], R5 ;  /* 0x0000000504007387 */ /* 0x0009ee0000100800 */
[----:B------:R-:W-:Y:S05]  /*45e0*/  @!P1 BRA `(.L_x_72) ;  /* 0x0000000000209947 */ /* 0x000fea0003800000 */
[----:B----4-:R-:W4:Y:S01]  /*45f0*/  LDL R5, [R4+0x4] ;  /* 0x0000040004057983 */ /* 0x010f220000100800 */
[----:B------:R-:W-:Y:S01]  /*4600*/  ISETP.NE.AND P1, PT, R21, 0x2, PT ;  /* 0x000000021500780c */ /* 0x000fe20003f25270 */
[----:B----4-:R-:W-:-:S05]  /*4610*/  FMUL R5, R32, R5 ;  /* 0x0000000520057220 */ /* 0x010fca0000400000 */
[----:B------:R0:W-:Y:S07]  /*4620*/  STL [R4+0x4], R5 ;  /* 0x0000040504007387 */ /* 0x0001ee0000100800 */
[----:B------:R-:W-:Y:S05]  /*4630*/  @!P1 BRA `(.L_x_72) ;  /* 0x00000000000c9947 */ /* 0x000fea0003800000 */
[----:B0-----:R-:W4:Y:S02]  /*4640*/  LDL R5, [R4+0x8] ;  /* 0x0000080004057983 */ /* 0x001f240000100800 */
[----:B----4-:R-:W-:-:S05]  /*4650*/  FMUL R5, R32, R5 ;  /* 0x0000000520057220 */ /* 0x010fca0000400000 */
[----:B------:R0:W-:Y:S02]  /*4660*/  STL [R4+0x8], R5 ;  /* 0x0000080504007387 */ /* 0x0001e40000100800 */
.L_x_72:
[----:B------:R-:W-:Y:S05]  /*4670*/  BSYNC.RECONVERGENT B3 ;  /* 0x0000000000037941 */ /* 0x000fea0003800200 */
.L_x_67:
[----:B0---4-:R-:W0:Y:S02]  /*4680*/  LDC R4, c[0x0][0x3a8] ;  /* 0x0000ea00ff047b82 */ /* 0x011e240000000800 */
[----:B0-----:R-:W-:-:S13]  /*4690*/  ISETP.LT.OR P0, PT, R4, 0x1, !P0 ;  /* 0x000000010400780c */ /* 0x001fda0004701670 */
[----:B------:R-:W-:Y:S05]  /*46a0*/  @P0 BRA `(.L_x_64) ;  /* 0x0000000800840947 */ /* 0x000fea0003800000 */
[----:B------:R-:W-:-:S07]  /*46b0*/  MOV R31, RZ ;  /* 0x000000ff001f7202 */ /* 0x000fce0000000f00 */
.L_x_89:
[----:B0-----:R-:W-:-:S06]  /*46c0*/  LEA R4, R31, UR19, 0x2 ;  /* 0x000000131f047c11 */ /* 0x001fcc000f8e10ff */
[----:B----4-:R-:W4:Y:S01]  /*46d0*/  LDL R4, [R4] ;  /* 0x0000000004047983 */ /* 0x010f220000100800 */
[----:B------:R-:W0:Y:S01]  /*46e0*/  MUFU.RCP R30, R29 ;  /* 0x0000001d001e7308 */ /* 0x000e220000001000 */
[----:B------:R-:W-:Y:S01]  /*46f0*/  BSSY.RECONVERGENT B3, `(.L_x_77) ;  /* 0x000000b000037945 */ /* 0x000fe20003800200 */
[----:B------:R-:W-:Y:S01]  /*4700*/  ISETP.GE.U32.AND P0, PT, R26, 0xf, PT ;  /* 0x0000000f1a00780c */ /* 0x000fe20003f06070 */
[----:B0--3--:R-:W-:-:S04]  /*4710*/  FFMA R5, -R29, R30, 1 ;  /* 0x3f8000001d057423 */ /* 0x009fc8000000011e */
[----:B------:R-:W-:Y:S01]  /*4720*/  FFMA R30, R30, R5, R30 ;  /* 0x000000051e1e7223 */ /* 0x000fe2000000001e */
[----:B----4-:R-:W0:Y:S03]  /*4730*/  FCHK P1, R4, R29 ;  /* 0x0000001d04007302 */ /* 0x010e260000020000 */
[----:B------:R-:W-:-:S04]  /*4740*/  FFMA R5, R30, R4, RZ ;  /* 0x000000041e057223 */ /* 0x000fc800000000ff */
[----:B------:R-:W-:-:S04]  /*4750*/  FFMA R6, -R29, R5, R4 ;  /* 0x000000051d067223 */ /* 0x000fc80000000104 */
[----:B------:R-:W-:Y:S01]  /*4760*/  FFMA R30, R30, R6, R5 ;  /* 0x000000061e1e7223 */ /* 0x000fe20000000005 */
[----:B0-----:R-:W-:Y:S06]  /*4770*/  @!P1 BRA `(.L_x_78) ;  /* 0x0000000000089947 */ /* 0x001fec0003800000 */
[----:B------:R-:W-:-:S07]  /*4780*/  MOV R6, 0x47a0 ;  /* 0x000047a000067802 */ /* 0x000fce0000000f00 */
[----:B-123--:R-:W-:Y:S05]  /*4790*/  CALL.REL.NOINC `($__internal_0_$__cuda_sm3x_div_rn_noftz_f32_slowpath) ;  /* 0x0000001000847944 */ /* 0x00efea0003c00000 */
.L_x_78:
[----:B------:R-:W-:Y:S05]  /*47a0*/  BSYNC.RECONVERGENT B3 ;  /* 0x0000000000037941 */ /* 0x000fea0003800200 */
.L_x_77:
[----:B------:R-:W-:Y:S01]  /*47b0*/  USHF.L.U32 UR6, UR4, 0xb, URZ ;  /* 0x0000000b04067899 */ /* 0x000fe200080006ff */
[----:B------:R-:W-:Y:S01]  /*47c0*/  BSSY.RECONVERGENT B3, `(.L_x_79) ;  /* 0x000002e000037945 */ /* 0x000fe20003800200 */
[----:B------:R-:W-:-:S04]  /*47d0*/  IMAD.MOV.U32 R9, RZ, RZ, RZ ;  /* 0x000000ffff097224 */ /* 0x000fc800078e00ff */
[----:B------:R-:W-:Y:S01]  /*47e0*/  LEA R32, R31, UR6, 0x6 ;  /* 0x000000061f207c11 */ /* 0x000fe2000f8e30ff */
[----:B------:R-:W-:Y:S06]  /*47f0*/  @!P0 BRA `(.L_x_80) ;  /* 0x0000000000a88947 */ /* 0x000fec0003800000 */
[----:B------:R-:W0:Y:S01]  /*4800*/  S2R R33, SR_CgaCtaId ;  /* 0x0000000000217919 */ /* 0x000e220000008800 */
[----:B------:R-:W-:Y:S01]  /*4810*/  MOV R4, 0x400 ;  /* 0x0000040000047802 */ /* 0x000fe20000000f00 */
[----:B------:R-:W-:Y:S01]  /*4820*/  HFMA2 R35, -RZ, RZ, 0, 0 ;  /* 0x00000000ff237431 */ /* 0x000fe200000001ff */
[----:B------:R-:W-:Y:S03]  /*4830*/  BSSY.RECONVERGENT B4, `(.L_x_81) ;  /* 0x0000025000047945 */ /* 0x000fe60003800200 */
[----:B------:R-:W-:-:S05]  /*4840*/  VIADD R4, R4, 0x100 ;  /* 0x0000010004047836 */ /* 0x000fca0000000000 */
[----:B0-----:R-:W-:-:S07]  /*4850*/  LEA R33, R33, R4, 0x18 ;  /* 0x0000000421217211 */ /* 0x001fce00078ec0ff */
.L_x_82:
[----:B0-----:R-:W-:-:S05]  /*4860*/  IMAD R34, R35, 0x4, R28 ;  /* 0x0000000423227824 */ /* 0x001fca00078e021c */
[----:B---3--:R-:W3:Y:S01]  /*4870*/  LDL.128 R4, [R34] ;  /* 0x0000000022047983 */ /* 0x008ee20000100c00 */
[----:B------:R-:W-:-:S05]  /*4880*/  IMAD.IADD R36, R32, 0x1, R35 ;  /* 0x0000000120247824 */ /* 0x000fca00078e0223 */
[----:B------:R-:W-:-:S05]  /*4890*/  LEA R36, R36, R33, 0x2 ;  /* 0x0000002124247211 */ /* 0x000fca00078e10ff */
[----:B------:R-:W3:Y:S04]  /*48a0*/  LDS.128 R8, [R36+0x6000] ;  /* 0x0060000024087984 */ /* 0x000ee80000000c00 */
[----:B-12---:R-:W0:Y:S04]  /*48b0*/  LDS.128 R12, [R36+0x6010] ;  /* 0x00601000240c7984 */ /* 0x006e280000000c00 */
[----:B------:R-:W1:Y:S01]  /*48c0*/  LDS.128 R16, [R36+0x6020] ;  /* 0x0060200024107984 */ /* 0x000e620000000c00 */
[-C--:B---3--:R-:W-:Y:S01]  /*48d0*/  FFMA R8, R8, R30.reuse, R4 ;  /* 0x0000001e08087223 */ /* 0x088fe20000000004 */
[-C--:B------:R-:W-:Y:S01]  /*48e0*/  FFMA R9, R9, R30.reuse, R5 ;  /* 0x0000001e09097223 */ /* 0x080fe20000000005 */
[-C--:B------:R-:W-:Y:S01]  /*48f0*/  FFMA R10, R10, R30.reuse, R6 ;  /* 0x0000001e0a0a7223 */ /* 0x080fe20000000006 */
[----:B------:R-:W-:-:S02]  /*4900*/  FFMA R11, R11, R30, R7 ;  /* 0x0000001e0b0b7223 */ /* 0x000fc40000000007 */
[----:B------:R-:W0:Y:S04]  /*4910*/  LDL.128 R4, [R34+0x10] ;  /* 0x0000100022047983 */ /* 0x000e280000100c00 */
[----:B------:R-:W-:Y:S04]  /*4920*/  STL.128 [R34], R8 ;  /* 0x0000000822007387 */ /* 0x000fe80000100c00 */
[----:B------:R-:W2:Y:S01]  /*4930*/  LDS.128 R8, [R36+0x6030] ;  /* 0x0060300024087984 */ /* 0x000ea20000000c00 */
[-C--:B0-----:R-:W-:Y:S01]  /*4940*/  FFMA R12, R12, R30.reuse, R4 ;  /* 0x0000001e0c0c7223 */ /* 0x081fe20000000004 */
[-C--:B------:R-:W-:Y:S01]  /*4950*/  FFMA R13, R13, R30.reuse, R5 ;  /* 0x0000001e0d0d7223 */ /* 0x080fe20000000005 */
[-C--:B------:R-:W-:Y:S01]  /*4960*/  FFMA R14, R14, R30.reuse, R6 ;  /* 0x0000001e0e0e7223 */ /* 0x080fe20000000006 */
[----:B------:R-:W-:-:S02]  /*4970*/  FFMA R15, R15, R30, R7 ;  /* 0x0000001e0f0f7223 */ /* 0x000fc40000000007 */
[----:B------:R-:W1:Y:S01]  /*4980*/  LDL.128 R4, [R34+0x20] ;  /* 0x0000200022047983 */ /* 0x000e620000100c00 */
[----:B------:R-:W-:-:S03]  /*4990*/  VIADD R35, R35, 0x10 ;  /* 0x0000001023237836 */ /* 0x000fc60000000000 */
[----:B------:R0:W-:Y:S01]  /*49a0*/  STL.128 [R34+0x10], R12 ;  /* 0x0000100c22007387 */ /* 0x0001e20000100c00 */
[-C--:B-1----:R-:W-:Y:S01]  /*49b0*/  FFMA R16, R16, R30.reuse, R4 ;  /* 0x0000001e10107223 */ /* 0x082fe20000000004 */
[-C--:B------:R-:W-:Y:S01]  /*49c0*/  FFMA R17, R17, R30.reuse, R5 ;  /* 0x0000001e11117223 */ /* 0x080fe20000000005 */
[-C--:B------:R-:W-:Y:S01]  /*49d0*/  FFMA R18, R18, R30.reuse, R6 ;  /* 0x0000001e12127223 */ /* 0x080fe20000000006 */
[----:B------:R-:W-:Y:S02]  /*49e0*/  FFMA R19, R19, R30, R7 ;  /* 0x0000001e13137223 */ /* 0x000fe40000000007 */
[----:B------:R-:W2:Y:S01]  /*49f0*/  LDL.128 R4, [R34+0x30] ;  /* 0x0000300022047983 */ /* 0x000ea20000100c00 */
[----:B------:R-:W-:-:S03]  /*4a00*/  ISETP.NE.AND P0, PT, R35, R2, PT ;  /* 0x000000022300720c */ /* 0x000fc60003f05270 */
[----:B------:R0:W-:Y:S01]  /*4a10*/  STL.128 [R34+0x20], R16 ;  /* 0x0000201022007387 */ /* 0x0001e20000100c00 */
[-C--:B--2---:R-:W-:Y:S01]  /*4a20*/  FFMA R4, R8, R30.reuse, R4 ;  /* 0x0000001e08047223 */ /* 0x084fe20000000004 */
[-C--:B------:R-:W-:Y:S01]  /*4a30*/  FFMA R5, R9, R30.reuse, R5 ;  /* 0x0000001e09057223 */ /* 0x080fe20000000005 */
[-C--:B------:R-:W-:Y:S01]  /*4a40*/  FFMA R6, R10, R30.reuse, R6 ;  /* 0x0000001e0a067223 */ /* 0x080fe20000000006 */
[----:B------:R-:W-:-:S05]  /*4a50*/  FFMA R7, R11, R30, R7 ;  /* 0x0000001e0b077223 */ /* 0x000fca0000000007 */
[----:B------:R0:W-:Y:S01]  /*4a60*/  STL.128 [R34+0x30], R4 ;  /* 0x0000300422007387 */ /* 0x0001e20000100c00 */
[----:B------:R-:W-:Y:S05]  /*4a70*/  @P0 BRA `(.L_x_82) ;  /* 0xfffffffc00780947 */ /* 0x000fea000383ffff */
[----:B------:R-:W-:Y:S05]  /*4a80*/  BSYNC.RECONVERGENT B4 ;  /* 0x0000000000047941 */ /* 0x000fea0003800200 */
.L_x_81:
[----:B------:R-:W-:-:S07]  /*4a90*/  IMAD.MOV.U32 R9, RZ, RZ, R2 ;  /* 0x000000ffff097224 */ /* 0x000fce00078e0002 */
.L_x_80:
[----:B------:R-:W-:Y:S05]  /*4aa0*/  BSYNC.RECONVERGENT B3 ;  /* 0x0000000000037941 */ /* 0x000fea0003800200 */
.L_x_79:
[----:B------:R-:W-:Y:S01]  /*4ab0*/  ISETP.NE.AND P0, PT, R20, RZ, PT ;  /* 0x000000ff1400720c */ /* 0x000fe20003f05270 */
[----:B------:R-:W-:-:S12]  /*4ac0*/  BSSY.RECONVERGENT B3, `(.L_x_83) ;  /* 0x000005c000037945 */ /* 0x000fd80003800200 */
[----:B------:R-:W-:Y:S05]  /*4ad0*/  @!P0 BRA `(.L_x_84) ;  /* 0x0000000400688947 */ /* 0x000fea0003800000 */
[----:B0-----:R-:W-:Y:S01]  /*4ae0*/  IADD3 R4, PT, PT, R20, -0x1, RZ ;  /* 0xffffffff14047810 */ /* 0x001fe20007ffe0ff */
[----:B------:R-:W-:Y:S01]  /*4af0*/  BSSY.RECONVERGENT B4, `(.L_x_85) ;  /* 0x0000026000047945 */ /* 0x000fe20003800200 */
[----:B------:R-:W-:Y:S02]  /*4b00*/  ISETP.NE.AND P1, PT, R22, RZ, PT ;  /* 0x000000ff1600720c */ /* 0x000fe40003f25270 */
[----:B------:R-:W-:-:S13]  /*4b10*/  ISETP.GE.U32.AND P0, PT, R4, 0x7, PT ;  /* 0x000000070400780c */ /* 0x000fda0003f06070 */
[----:B------:R-:W-:Y:S05]  /*4b20*/  @!P0 BRA `(.L_x_86) ;  /* 0x0000000000888947 */ /* 0x000fea0003800000 */
[----:B------:R-:W-:-:S05]  /*4b30*/  IMAD R8, R9, 0x4, R28 ;  /* 0x0000000409087824 */ /* 0x000fca00078e021c */
[----:B------:R-:W4:Y:S04]  /*4b40*/  LDL R13, [R8] ;  /* 0x00000000080d7983 */ /* 0x000f280000100800 */
[----:B------:R-:W5:Y:S01]  /*4b50*/  LDL R11, [R8+0x8] ;  /* 0x00000800080b7983 */ /* 0x000f620000100800 */
[----:B------:R-:W0:Y:S01]  /*4b60*/  S2UR UR12, SR_CgaCtaId ;  /* 0x00000000000c79c3 */ /* 0x000e220000008800 */
[----:B------:R-:W-:Y:S02]  /*4b70*/  UMOV UR6, 0x400 ;  /* 0x0000040000067882 */ /* 0x000fe40000000000 */
[----:B------:R-:W-:Y:S01]  /*4b80*/  UIADD3 UR6, UPT, UPT, UR6, 0x100, URZ ;  /* 0x0000010006067890 */ /* 0x000fe2000fffe0ff */
[----:B------:R-:W-:Y:S01]  /*4b90*/  IMAD.IADD R14, R32, 0x1, R9 ;  /* 0x00000001200e7824 */ /* 0x000fe200078e0209 */
[----:B------:R-:W5:Y:S04]  /*4ba0*/  LDL R19, [R8+0x4] ;  /* 0x0000040008137983 */ /* 0x000f680000100800 */
[----:B------:R-:W5:Y:S04]  /*4bb0*/  LDL R15, [R8+0xc] ;  /* 0x00000c00080f7983 */ /* 0x000f680000100800 */
[----:B-12---:R-:W2:Y:S04]  /*4bc0*/  LDL R12, [R8+0x14] ;  /* 0x00001400080c7983 */ /* 0x006ea80000100800 */
[----:B------:R-:W2:Y:S01]  /*4bd0*/  LDL R10, [R8+0x1c] ;  /* 0x00001c00080a7983 */ /* 0x000ea20000100800 */
[----:B0-----:R-:W-:-:S06]  /*4be0*/  ULEA UR6, UR12, UR6, 0x18 ;  /* 0x000000060c067291 */ /* 0x001fcc000f8ec0ff */
[----:B------:R-:W-:-:S05]  /*4bf0*/  LEA R14, R14, UR6, 0x2 ;  /* 0x000000060e0e7c11 */ /* 0x000fca000f8e10ff */
[----:B---3--:R-:W4:Y:S02]  /*4c00*/  LDS.128 R4, [R14+0x6000] ;  /* 0x006000000e047984 */ /* 0x008f240000000c00 */
[----:B----4-:R-:W-:Y:S02]  /*4c10*/  FFMA R17, R4, R30, R13 ;  /* 0x0000001e04117223 */ /* 0x010fe4000000000d */
[----:B------:R-:W3:Y:S01]  /*4c20*/  LDL R13, [R8+0x10] ;  /* 0x00001000080d7983 */ /* 0x000ee20000100800 */
[----:B-----5:R-:W-:-:S03]  /*4c30*/  FFMA R33, R30, R6, R11 ;  /* 0x000000061e217223 */ /* 0x020fc6000000000b */
[----:B------:R-:W4:Y:S01]  /*4c40*/  LDL R11, [R8+0x18] ;  /* 0x00001800080b7983 */ /* 0x000f220000100800 */
[C---:B------:R-:W-:Y:S01]  /*4c50*/  FFMA R19, R30.reuse, R5, R19 ;  /* 0x000000051e137223 */ /* 0x040fe20000000013 */
[C---:B------:R-:W-:Y:S02]  /*4c60*/  FFMA R15, R30.reuse, R7, R15 ;  /* 0x000000071e0f7223 */ /* 0x040fe4000000000f */
[----:B------:R-:W2:Y:S04]  /*4c70*/  LDS.128 R4, [R14+0x6010] ;  /* 0x006010000e047984 */ /* 0x000ea80000000c00 */
[----:B------:R0:W-:Y:S04]  /*4c80*/  STL [R8], R17 ;  /* 0x0000001108007387 */ /* 0x0001e80000100800 */
[----:B------:R0:W-:Y:S04]  /*4c90*/  STL [R8+0x4], R19 ;  /* 0x0000041308007387 */ /* 0x0001e80000100800 */
[----:B------:R0:W-:Y:S04]  /*4ca0*/  STL [R8+0x8], R33 ;  /* 0x0000082108007387 */ /* 0x0001e80000100800 */
[----:B------:R0:W-:Y:S01]  /*4cb0*/  STL [R8+0xc], R15 ;  /* 0x00000c0f08007387 */ /* 0x0001e20000100800 */
[C---:B--2---:R-:W-:Y:S01]  /*4cc0*/  FFMA R5, R30.reuse, R5, R12 ;  /* 0x000000051e057223 */ /* 0x044fe2000000000c */
[----:B------:R-:W-:-:S04]  /*4cd0*/  FFMA R7, R30, R7, R10 ;  /* 0x000000071e077223 */ /* 0x000fc8000000000a */
[----:B------:R0:W-:Y:S04]  /*4ce0*/  STL [R8+0x14], R5 ;  /* 0x0000140508007387 */ /* 0x0001e80000100800 */
[----:B------:R0:W-:Y:S01]  /*4cf0*/  STL [R8+0x1c], R7 ;  /* 0x00001c0708007387 */ /* 0x0001e20000100800 */
[----:B------:R-:W-:Y:S01]  /*4d00*/  IADD3 R9, PT, PT, R9, 0x8, RZ ;  /* 0x0000000809097810 */ /* 0x000fe20007ffe0ff */
[----:B---3--:R-:W-:Y:S01]  /*4d10*/  FFMA R13, R4, R30, R13 ;  /* 0x0000001e040d7223 */ /* 0x008fe2000000000d */
[----:B----4-:R-:W-:-:S04]  /*4d20*/  FFMA R11, R30, R6, R11 ;  /* 0x000000061e0b7223 */ /* 0x010fc8000000000b */
[----:B------:R0:W-:Y:S04]  /*4d30*/  STL [R8+0x10], R13 ;  /* 0x0000100d08007387 */ /* 0x0001e80000100800 */
[----:B------:R0:W-:Y:S02]  /*4d40*/  STL [R8+0x18], R11 ;  /* 0x0000180b08007387 */ /* 0x0001e40000100800 */
.L_x_86:
[----:B------:R-:W-:Y:S05]  /*4d50*/  BSYNC.RECONVERGENT B4 ;  /* 0x0000000000047941 */ /* 0x000fea0003800200 */
.L_x_85:
[----:B------:R-:W-:Y:S05]  /*4d60*/  @!P1 BRA `(.L_x_84) ;  /* 0x0000000000c49947 */ /* 0x000fea0003800000 */
[----:B------:R-:W-:Y:S01]  /*4d70*/  VIADD R4, R22, 0xffffffff ;  /* 0xffffffff16047836 */ /* 0x000fe20000000000 */
[----:B------:R-:W-:Y:S01]  /*4d80*/  BSSY.RECONVERGENT B4, `(.L_x_87) ;  /* 0x0000019000047945 */ /* 0x000fe20003800200 */
[----:B------:R-:W-:-:S03]  /*4d90*/  ISETP.NE.AND P1, PT, R21, RZ, PT ;  /* 0x000000ff1500720c */ /* 0x000fc60003f25270 */
[----:B------:R-:W-:-:S13]  /*4da0*/  ISETP.GE.U32.AND P0, PT, R4, 0x3, PT ;  /* 0x000000030400780c */ /* 0x000fda0003f06070 */
[----:B------:R-:W-:Y:S05]  /*4db0*/  @!P0 BRA `(.L_x_88) ;  /* 0x0000000000548947 */ /* 0x000fea0003800000 */
[----:B0-----:R-:W-:-:S05]  /*4dc0*/  IMAD R8, R9, 0x4, R28 ;  /* 0x0000000409087824 */ /* 0x001fca00078e021c */
[----:B------:R-:W4:Y:S04]  /*4dd0*/  LDL R15, [R8] ;  /* 0x00000000080f7983 */ /* 0x000f280000100800 */
[----:B------:R-:W5:Y:S04]  /*4de0*/  LDL R13, [R8+0x4] ;  /* 0x00000400080d7983 */ /* 0x000f680000100800 */
[----:B------:R-:W2:Y:S04]  /*4df0*/  LDL R11, [R8+0x8] ;  /* 0x00000800080b7983 */ /* 0x000ea80000100800 */
[----:B------:R-:W2:Y:S01]  /*4e00*/  LDL R10, [R8+0xc] ;  /* 0x00000c00080a7983 */ /* 0x000ea20000100800 */
[----:B------:R-:W0:Y:S01]  /*4e10*/  S2UR UR12, SR_CgaCtaId ;  /* 0x00000000000c79c3 */ /* 0x000e220000008800 */
[----:B------:R-:W-:Y:S01]  /*4e20*/  UMOV UR6, 0x400 ;  /* 0x0000040000067882 */ /* 0x000fe20000000000 */
[----:B------:R-:W-:Y:S01]  /*4e30*/  IADD3 R4, PT, PT, R32, R9, RZ ;  /* 0x0000000920047210 */ /* 0x000fe20007ffe0ff */
[----:B------:R-:W-:Y:S01]  /*4e40*/  UIADD3 UR6, UPT, UPT, UR6, 0x100, URZ ;  /* 0x0000010006067890 */ /* 0x000fe2000fffe0ff */
[----:B------:R-:W-:-:S03]  /*4e50*/  VIADD R9, R9, 0x4 ;  /* 0x0000000409097836 */ /* 0x000fc60000000000 */
[----:B0-----:R-:W-:-:S06]  /*4e60*/  ULEA UR6, UR12, UR6, 0x18 ;  /* 0x000000060c067291 */ /* 0x001fcc000f8ec0ff */
[----:B------:R-:W-:-:S06]  /*4e70*/  LEA R4, R4, UR6, 0x2 ;  /* 0x0000000604047c11 */ /* 0x000fcc000f8e10ff */
[----:B---3--:R-:W4:Y:S02]  /*4e80*/  LDS.128 R4, [R4+0x6000] ;  /* 0x0060000004047984 */ /* 0x008f240000000c00 */
[----:B----4-:R-:W-:Y:S01]  /*4e90*/  FFMA R15, R4, R30, R15 ;  /* 0x0000001e040f7223 */ /* 0x010fe2000000000f */
[----:B-----5:R-:W-:-:S04]  /*4ea0*/  FFMA R5, R30, R5, R13 ;  /* 0x000000051e057223 */ /* 0x020fc8000000000d */
[----:B------:R4:W-:Y:S01]  /*4eb0*/  STL [R8], R15 ;  /* 0x0000000f08007387 */ /* 0x0009e20000100800 */
[----:B--2---:R-:W-:-:S03]  /*4ec0*/  FFMA R11, R30, R6, R11 ;  /* 0x000000061e0b7223 */ /* 0x004fc6000000000b */
[----:B------:R4:W-:Y:S01]  /*4ed0*/  STL [R8+0x4], R5 ;  /* 0x0000040508007387 */ /* 0x0009e20000100800 */
[----:B------:R-:W-:-:S03]  /*4ee0*/  FFMA R7, R30, R7, R10 ;  /* 0x000000071e077223 */ /* 0x000fc6000000000a */
[----:B------:R4:W-:Y:S04]  /*4ef0*/  STL [R8+0x8], R11 ;  /* 0x0000080b08007387 */ /* 0x0009e80000100800 */
[----:B------:R4:W-:Y:S02]  /*4f00*/  STL [R8+0xc], R7 ;  /* 0x00000c0708007387 */ /* 0x0009e40000100800 */
.L_x_88:
[----:B------:R-:W-:Y:S05]  /*4f10*/  BSYNC.RECONVERGENT B4 ;  /* 0x0000000000047941 */ /* 0x000fea0003800200 */
.L_x_87:
[----:B------:R-:W-:Y:S05]  /*4f20*/  @!P1 BRA `(.L_x_84) ;  /* 0x0000000000549947 */ /* 0x000fea0003800000 */
[----:B0---4-:R-:W-:-:S05]  /*4f30*/  IMAD R8, R9, 0x4, R28 ;  /* 0x0000000409087824 */ /* 0x011fca00078e021c */
[----:B------:R-:W4:Y:S01]  /*4f40*/  LDL R11, [R8] ;  /* 0x00000000080b7983 */ /* 0x000f220000100800 */
[----:B------:R-:W0:Y:S01]  /*4f50*/  S2UR UR12, SR_CgaCtaId ;  /* 0x00000000000c79c3 */ /* 0x000e220000008800 */
[----:B------:R-:W-:Y:S01]  /*4f60*/  UMOV UR6, 0x400 ;  /* 0x0000040000067882 */ /* 0x000fe20000000000 */
[----:B------:R-:W-:Y:S01]  /*4f70*/  IADD3 R32, PT, PT, R32, R9, RZ ;  /* 0x0000000920207210 */ /* 0x000fe20007ffe0ff */
[----:B------:R-:W-:Y:S01]  /*4f80*/  UIADD3 UR6, UPT, UPT, UR6, 0x100, URZ ;  /* 0x0000010006067890 */ /* 0x000fe2000fffe0ff */
[----:B------:R-:W-:-:S03]  /*4f90*/  ISETP.NE.AND P0, PT, R21, 0x1, PT ;  /* 0x000000011500780c */ /* 0x000fc60003f05270 */
[----:B0-----:R-:W-:-:S06]  /*4fa0*/  ULEA UR6, UR12, UR6, 0x18 ;  /* 0x000000060c067291 */ /* 0x001fcc000f8ec0ff */
[----:B------:R-:W-:-:S06]  /*4fb0*/  LEA R4, R32, UR6, 0x2 ;  /* 0x0000000620047c11 */ /* 0x000fcc000f8e10ff */
[----:B---3--:R-:W4:Y:S02]  /*4fc0*/  LDS.128 R4, [R4+0x6000] ;  /* 0x0060000004047984 */ /* 0x008f240000000c00 */
[----:B----4-:R-:W-:-:S05]  /*4fd0*/  FFMA R11, R4, R30, R11 ;  /* 0x0000001e040b7223 */ /* 0x010fca000000000b */
[----:B------:R0:W-:Y:S01]  /*4fe0*/  STL [R8], R11 ;  /* 0x0000000b08007387 */ /* 0x0001e20000100800 */
[----:B------:R-:W-:Y:S05]  /*4ff0*/  @!P0 BRA `(.L_x_84) ;  /* 0x0000000000208947 */ /* 0x000fea0003800000 */
[----:B------:R-:W3:Y:S01]  /*5000*/  LDL R7, [R8+0x4] ;  /* 0x0000040008077983 */ /* 0x000ee20000100800 */
[----:B------:R-:W-:Y:S01]  /*5010*/  ISETP.NE.AND P0, PT, R21, 0x2, PT ;  /* 0x000000021500780c */ /* 0x000fe20003f05270 */
[----:B---3--:R-:W-:-:S05]  /*5020*/  FFMA R5, R30, R5, R7 ;  /* 0x000000051e057223 */ /* 0x008fca0000000007 */
[----:B------:R3:W-:Y:S07]  /*5030*/  STL [R8+0x4], R5 ;  /* 0x0000040508007387 */ /* 0x0007ee0000100800 */
[----:B------:R-:W-:Y:S05]  /*5040*/  @!P0 BRA `(.L_x_84) ;  /* 0x00000000000c8947 */ /* 0x000fea0003800000 */
[----:B---3--:R-:W3:Y:S02]  /*5050*/  LDL R5, [R8+0x8] ;  /* 0x0000080008057983 */ /* 0x008ee40000100800 */
[----:B---3--:R-:W-:-:S05]  /*5060*/  FFMA R5, R30, R6, R5 ;  /* 0x000000061e057223 */ /* 0x008fca0000000005 */
[----:B------:R3:W-:Y:S02]  /*5070*/  STL [R8+0x8], R5 ;  /* 0x0000080508007387 */ /* 0x0007e40000100800 */
.L_x_84:
[----:B------:R-:W-:Y:S05]  /*5080*/  BSYNC.RECONVERGENT B3 ;  /* 0x0000000000037941 */ /* 0x000fea0003800200 */
.L_x_83:
[----:B------:R-:W-:-:S05]  /*5090*/  VIADD R31, R31, 0x1 ;  /* 0x000000011f1f7836 */ /* 0x000fca0000000000 */
[----:B------:R-:W-:-:S13]  /*50a0*/  ISETP.NE.AND P0, PT, R31, UR11, PT ;  /* 0x0000000b1f007c0c */ /* 0x000fda000bf05270 */
[----:B------:R-:W-:Y:S05]  /*50b0*/  @P0 BRA `(.L_x_89) ;  /* 0xfffffff400800947 */ /* 0x000fea000383ffff */
.L_x_64:
[----:B------:R-:W-:Y:S05]  /*50c0*/  BSYNC.RECONVERGENT B2 ;  /* 0x0000000000027941 */ /* 0x000fea0003800200 */
.L_x_63:
[----:B------:R-:W5:Y:S01]  /*50d0*/  S2UR UR12, SR_CgaCtaId ;  /* 0x00000000000c79c3 */ /* 0x000f620000008800 */
[----:B------:R-:W-:Y:S02]  /*50e0*/  UMOV UR6, 0x400 ;  /* 0x0000040000067882 */ /* 0x000fe40000000000 */
[----:B------:R-:W-:Y:S02]  /*50f0*/  UIADD3 UR13, UPT, UPT, UR6, 0x80, URZ ;  /* 0x00000080060d7890 */ /* 0x000fe4000fffe0ff */
[----:B-----5:R-:W-:Y:S02]  /*5100*/  ULEA UR6, UR12, UR6, 0x18 ;  /* 0x000000060c067291 */ /* 0x020fe4000f8ec0ff */
[----:B------:R-:W-:-:S04]  /*5110*/  ULEA UR13, UR12, UR13, 0x18 ;  /* 0x0000000d0c0d7291 */ /* 0x000fc8000f8ec0ff */
[C---:B0---4-:R-:W-:Y:S02]  /*5120*/  LEA R4, R24.reuse, UR6, 0x2 ;  /* 0x0000000618047c11 */ /* 0x051fe4000f8e10ff */
[----:B------:R-:W-:-:S03]  /*5130*/  LEA R6, R24, UR13, 0x2 ;  /* 0x0000000d18067c11 */ /* 0x000fc6000f8e10ff */
[----:B------:R0:W-:Y:S04]  /*5140*/  STS [R4], R27 ;  /* 0x0000001b04007388 */ /* 0x0001e80000000800 */
[----:B------:R0:W-:Y:S02]  /*5150*/  STS [R6], R29 ;  /* 0x0000001d06007388 */ /* 0x0001e40000000800 */
.L_x_27:
[----:B------:R-:W-:Y:S05]  /*5160*/  BSYNC.RECONVERGENT B0 ;  /* 0x0000000000007941 */ /* 0x000fea0003800200 */
.L_x_26:
[----:B------:R-:W-:-:S05]  /*5170*/  VIADD R24, R24, 0x1 ;  /* 0x0000000118187836 */ /* 0x000fca0000000000 */
[----:B------:R-:W-:-:S13]  /*5180*/  ISETP.NE.AND P0, PT, R24, R3, PT ;  /* 0x000000031800720c */ /* 0x000fda0003f05270 */
[----:B------:R-:W-:Y:S05]  /*5190*/  @P0 BRA `(.L_x_90) ;  /* 0xffffffcc00d80947 */ /* 0x000fea000383ffff */
.L_x_25:
[----:B------:R-:W-:Y:S05]  /*51a0*/  BSYNC.RECONVERGENT B1 ;  /* 0x0000000000017941 */ /* 0x000fea0003800200 */
.L_x_24:
[----:B------:R-:W4:Y:S01]  /*51b0*/  LDCU UR6, c[0x0][0x3a4] ;  /* 0x00007480ff0677ac */ /* 0x000f220008000800 */
[----:B------:R-:W-:Y:S02]  /*51c0*/  UIADD3 UR5, UPT, UPT, UR5, 0x20, URZ ;  /* 0x0000002005057890 */ /* 0x000fe4000fffe0ff */
[----:B------:R-:W-:Y:S02]  /*51d0*/  UIADD3 UR21, UPT, UPT, UR21, -0x20, URZ ;  /* 0xffffffe015157890 */ /* 0x000fe4000fffe0ff */
[----:B------:R-:W-:Y:S02]  /*51e0*/  ULOP3.LUT UR4, UR4, 0x1, URZ, 0x3c, !UPT ;  /* 0x0000000104047892 */ /* 0x000fe4000f8e3cff */
[----:B----4-:R-:W-:Y:S01]  /*51f0*/  UISETP.GE.AND UP0, UPT, UR5, UR6, UPT ;  /* 0x000000060500728c */ /* 0x010fe2000bf06270 */
[----:B------:R-:W-:Y:S08]  /*5200*/  BAR.SYNC.DEFER_BLOCKING 0x0 ;  /* 0x0000000000007b1d */ /* 0x000ff00000010000 */
[----:B------:R-:W-:Y:S05]  /*5210*/  BRA.U !UP0, `(.L_x_91) ;  /* 0xffffffc908847547 */ /* 0x000fea000b83ffff */
.L_x_20:
[----:B------:R-:W-:-:S13]  /*5220*/  ISETP.GE.U32.AND P0, PT, R0, R3, PT ;  /* 0x000000030000720c */ /* 0x000fda0003f06070 */
[----:B------:R-:W-:Y:S05]  /*5230*/  @P0 EXIT ;  /* 0x000000000000094d */ /* 0x000fea0003800000 */
[----:B------:R-:W4:Y:S01]  /*5240*/  LDC R20, c[0x0][0x3a8] ;  /* 0x0000ea00ff147b82 */ /* 0x000f220000000800 */
[----:B------:R-:W5:Y:S01]  /*5250*/  LDCU.64 UR4, c[0x0][0x398] ;  /* 0x00007300ff0477ac */ /* 0x000f620008000a00 */
[----:B------:R-:W-:Y:S01]  /*5260*/  IADD3 R25, PT, PT, R1, 0x20, RZ ;  /* 0x0000002001197810 */ /* 0x000fe20007ffe0ff */
[----:B-----5:R-:W-:-:S04]  /*5270*/  UIADD3 UR4, UP0, UPT, UR4, 0x20, URZ ;  /* 0x0000002004047890 */ /* 0x020fc8000ff1e0ff */
[----:B------:R-:W-:Y:S01]  /*5280*/  UIADD3.X UR5, UPT, UPT, URZ, UR5, URZ, UP0, !UPT ;  /* 0x00000005ff057290 */ /* 0x000fe200087fe4ff */
[C---:B----4-:R-:W-:Y:S02]  /*5290*/  LOP3.LUT R22, R20.reuse, 0xf, RZ, 0xc0, !PT ;  /* 0x0000000f14167812 */ /* 0x050fe400078ec0ff */
[C---:B------:R-:W-:Y:S02]  /*52a0*/  LOP3.LUT R21, R20.reuse, 0x7, RZ, 0xc0, !PT ;  /* 0x0000000714157812 */ /* 0x040fe400078ec0ff */
[----:B------:R-:W-:Y:S01]  /*52b0*/  IADD3 R2, PT, PT, R20, -0x1, RZ ;  /* 0xffffffff14027810 */ /* 0x000fe20007ffe0ff */
[----:B0-----:R-:W-:Y:S02]  /*52c0*/  VIADD R4, R22, 0xffffffff ;  /* 0xffffffff16047836 */ /* 0x001fe40000000000 */
[----:B---3--:R-:W-:Y:S01]  /*52d0*/  VIADD R5, R21, 0xffffffff ;  /* 0xffffffff15057836 */ /* 0x008fe20000000000 */
[----:B------:R-:W-:Y:S02]  /*52e0*/  ISETP.GE.U32.AND P1, PT, R2, 0xf, PT ;  /* 0x0000000f0200780c */ /* 0x000fe40003f26070 */
[----:B------:R-:W-:-:S02]  /*52f0*/  LOP3.LUT R2, R20, 0x7ffffff0, RZ, 0xc0, !PT ;  /* 0x7ffffff014027812 */ /* 0x000fc400078ec0ff */
[----:B------:R-:W-:Y:S02]  /*5300*/  ISETP.GE.U32.AND P2, PT, R4, 0x7, PT ;  /* 0x000000070400780c */ /* 0x000fe40003f46070 */
[----:B------:R-:W-:Y:S01]  /*5310*/  ISETP.GE.U32.AND P3, PT, R5, 0x3, PT ;  /* 0x000000030500780c */ /* 0x000fe20003f66070 */
[----:B------:R-:W-:Y:S01]  /*5320*/  IMAD.MOV R24, RZ, RZ, -R2 ;  /* 0x000000ffff187224 */ /* 0x000fe200078e0a02 */
[----:B------:R-:W-:-:S11]  /*5330*/  LOP3.LUT R20, R20, 0x3, RZ, 0xc0, !PT ;  /* 0x0000000314147812 */ /* 0x000fd600078ec0ff */
.L_x_98:
[----:B0--34-:R-:W0:Y:S01]  /*5340*/  LDC R4, c[0x0][0x3a8] ;  /* 0x0000ea00ff047b82 */ /* 0x019e220000000800 */
[----:B------:R-:W3:Y:S01]  /*5350*/  LDCU UR6, c[0x0][0x3a4] ;  /* 0x00007480ff0677ac */ /* 0x000ee20008000800 */
[----:B------:R-:W-:Y:S01]  /*5360*/  VIADD R23, R0, UR7 ;  /* 0x0000000700177c36 */ /* 0x000fe20008000000 */
[----:B------:R-:W-:Y:S01]  /*5370*/  BSSY.RECONVERGENT B0, `(.L_x_92) ;  /* 0x000005f000007945 */ /* 0x000fe20003800200 */
[----:B0-----:R-:W-:-:S04]  /*5380*/  ISETP.GE.AND P0, PT, R4, 0x1, PT ;  /* 0x000000010400780c */ /* 0x001fc80003f06270 */
[----:B---3--:R-:W-:-:S13]  /*5390*/  ISETP.GE.OR P0, PT, R23, UR6, !P0 ;  /* 0x0000000617007c0c */ /* 0x008fda000c706670 */
[----:B------:R-:W-:Y:S05]  /*53a0*/  @P0 BRA `(.L_x_93) ;  /* 0x00000004006c0947 */ /* 0x000fea0003800000 */
[----:B------:R-:W-:Y:S01]  /*53b0*/  IMAD R23, R23, R4, RZ ;  /* 0x0000000417177224 */ /* 0x000fe200078e02ff */
[----:B------:R-:W-:Y:S01]  /*53c0*/  MOV R14, RZ ;  /* 0x000000ff000e7202 */ /* 0x000fe20000000f00 */
[----:B------:R-:W-:Y:S06]  /*53d0*/  @!P1 BRA `(.L_x_94) ;  /* 0x0000000000849947 */ /* 0x000fec0003800000 */
[----:B------:R-:W-:Y:S02]  /*53e0*/  IMAD R27, R0, 0x100, R25 ;  /* 0x00000100001b7824 */ /* 0x000fe400078e0219 */
[----:B------:R-:W-:Y:S02]  /*53f0*/  IMAD.MOV.U32 R26, RZ, RZ, R23 ;  /* 0x000000ffff1a7224 */ /* 0x000fe400078e0017 */
[----:B------:R-:W-:-:S07]  /*5400*/  IMAD.MOV.U32 R28, RZ, RZ, R24 ;  /* 0x000000ffff1c7224 */ /* 0x000fce00078e0018 */
.L_x_95:
[C---:B012---:R-:W-:Y:S01]  /*5410*/  IADD3 R8, P0, PT, R26.reuse, UR8, RZ ;  /* 0x000000081a087c10 */ /* 0x047fe2000ff1e0ff */
[----:B------:R-:W2:Y:S03]  /*5420*/  LDL.128 R4, [R27+-0x20] ;  /* 0xffffe0001b047983 */ /* 0x000ea60000100c00 */
[----:B------:R-:W-:Y:S01]  /*5430*/  LEA.HI.X.SX32 R9, R26, UR10, 0x1, P0 ;  /* 0x0000000a1a097c11 */ /* 0x000fe200080f0eff */
[----:B------:R-:W3:Y:S01]  /*5440*/  LDL.128 R12, [R27] ;  /* 0x000000001b0c7983 */ /* 0x000ee20000100c00 */
[----:B------:R-:W-:-:S03]  /*5450*/  LEA R30, P0, R8, UR4, 0x2 ;  /* 0x00000004081e7c11 */ /* 0x000fc6000f8010ff */
[----:B------:R-:W4:Y:S01]  /*5460*/  LDL.128 R16, [R27+0x10] ;  /* 0x000010001b107983 */ /* 0x000f220000100c00 */
[----:B------:R-:W-:-:S03]  /*5470*/  LEA.HI.X R31, R8, UR5, R9, 0x2, P0 ;  /* 0x00000005081f7c11 */ /* 0x000fc600080f1409 */
[----:B------:R0:W5:Y:S01]  /*5480*/  LDL.128 R8, [R27+-0x10] ;  /* 0xfffff0001b087983 */ /* 0x0001620000100c00 */
[----:B------:R-:W-:-:S04]  /*5490*/  IADD3 R28, PT, PT, R28, 0x10, RZ ;  /* 0x000000101c1c7810 */ /* 0x000fc80007ffe0ff */
[----:B------:R-:W-:Y:S01]  /*54a0*/  ISETP.NE.AND P0, PT, R28, RZ, PT ;  /* 0x000000ff1c00720c */ /* 0x000fe20003f05270 */
[----:B------:R-:W-:Y:S02]  /*54b0*/  VIADD R26, R26, 0x10 ;  /* 0x000000101a1a7836 */ /* 0x000fe40000000000 */
[----:B0-----:R-:W-:Y:S01]  /*54c0*/  VIADD R27, R27, 0x40 ;  /* 0x000000401b1b7836 */ /* 0x001fe20000000000 */
[----:B--2---:R0:W-:Y:S04]  /*54d0*/  STG.E desc[UR14][R30.64+-0x20], R4 ;  /* 0xffffe0041e007986 */ /* 0x0041e8000c10190e */
[----:B------:R0:W-:Y:S04]  /*54e0*/  STG.E desc[UR14][R30.64+-0x1c], R5 ;  /* 0xffffe4051e007986 */ /* 0x0001e8000c10190e */
[----:B------:R0:W-:Y:S04]  /*54f0*/  STG.E desc[UR14][R30.64+-0x18], R6 ;  /* 0xffffe8061e007986 */ /* 0x0001e8000c10190e */
[----:B------:R0:W-:Y:S04]  /*5500*/  STG.E desc[UR14][R30.64+-0x14], R7 ;  /* 0xffffec071e007986 */ /* 0x0001e8000c10190e */
[----:B-----5:R0:W-:Y:S04]  /*5510*/  STG.E desc[UR14][R30.64+-0x10], R8 ;  /* 0xfffff0081e007986 */ /* 0x0201e8000c10190e */
[----:B------:R0:W-:Y:S04]  /*5520*/  STG.E desc[UR14][R30.64+-0xc], R9 ;  /* 0xfffff4091e007986 */ /* 0x0001e8000c10190e */
[----:B------:R0:W-:Y:S04]  /*5530*/  STG.E desc[UR14][R30.64+-0x8], R10 ;  /* 0xfffff80a1e007986 */ /* 0x0001e8000c10190e */
[----:B------:R0:W-:Y:S04]  /*5540*/  STG.E desc[UR14][R30.64+-0x4], R11 ;  /* 0xfffffc0b1e007986 */ /* 0x0001e8000c10190e */
[----:B---3--:R0:W-:Y:S04]  /*5550*/  STG.E desc[UR14][R30.64], R12 ;  /* 0x0000000c1e007986 */ /* 0x0081e8000c10190e */
[----:B------:R0:W-:Y:S04]  /*5560*/  STG.E desc[UR14][R30.64+0x4], R13 ;  /* 0x0000040d1e007986 */ /* 0x0001e8000c10190e */
[----:B------:R0:W-:Y:S04]  /*5570*/  STG.E desc[UR14][R30.64+0x8], R14 ;  /* 0x0000080e1e007986 */ /* 0x0001e8000c10190e */
[----:B------:R0:W-:Y:S04]  /*5580*/  STG.E desc[UR14][R30.64+0xc], R15 ;  /* 0x00000c0f1e007986 */ /* 0x0001e8000c10190e */
[----:B----4-:R0:W-:Y:S04]  /*5590*/  STG.E desc[UR14][R30.64+0x10], R16 ;  /* 0x000010101e007986 */ /* 0x0101e8000c10190e */
[----:B------:R0:W-:Y:S04]  /*55a0*/  STG.E desc[UR14][R30.64+0x14], R17 ;  /* 0x000014111e007986 */ /* 0x0001e8000c10190e */
[----:B------:R0:W-:Y:S04]  /*55b0*/  STG.E desc[UR14][R30.64+0x18], R18 ;  /* 0x000018121e007986 */ /* 0x0001e8000c10190e */
[----:B------:R0:W-:Y:S01]  /*55c0*/  STG.E desc[UR14][R30.64+0x1c], R19 ;  /* 0x00001c131e007986 */ /* 0x0001e2000c10190e */
[----:B------:R-:W-:Y:S05]  /*55d0*/  @P0 BRA `(.L_x_95) ;  /* 0xfffffffc008c0947 */ /* 0x000fea000383ffff */
[----:B0-----:R-:W-:-:S07]  /*55e0*/  MOV R14, R2 ;  /* 0x00000002000e7202 */ /* 0x001fce0000000f00 */
.L_x_94:
[----:B------:R-:W-:-:S13]  /*55f0*/  ISETP.NE.AND P0, PT, R22, RZ, PT ;  /* 0x000000ff1600720c */ /* 0x000fda0003f05270 */
[----:B------:R-:W-:Y:S05]  /*5600*/  @!P0 BRA `(.L_x_93) ;  /* 0x0000000000d48947 */ /* 0x000fea0003800000 */
[----:B------:R-:W-:Y:S01]  /*5610*/  ISETP.NE.AND P4, PT, R21, RZ, PT ;  /* 0x000000ff1500720c */ /* 0x000fe20003f85270 */
[----:B------:R-:W-:Y:S01]  /*5620*/  IMAD R15, R0, 0x100, R1 ;  /* 0x00000100000f7824 */ /* 0x000fe200078e0201 */
[----:B------:R-:W-:Y:S11]  /*5630*/  @!P2 BRA `(.L_x_96) ;  /* 0x000000000048a947 */ /* 0x000ff60003800000 */
[C---:B------:R-:W-:Y:S01]  /*5640*/  IMAD R16, R14.reuse, 0x4, R15 ;  /* 0x000000040e107824 */ /* 0x040fe200078e020f */
[----:B------:R-:W0:Y:S04]  /*5650*/  LDCU.64 UR12, c[0x0][0x398] ;  /* 0x00007300ff0c77ac */ /* 0x000e280008000a00 */
[----:B------:R-:W3:Y:S04]  /*5660*/  LDL.128 R4, [R16] ;  /* 0x0000000010047983 */ /* 0x000ee80000100c00 */
[----:B-12---:R-:W2:Y:S01]  /*5670*/  LDL.128 R8, [R16+0x10] ;  /* 0x0000100010087983 */ /* 0x006ea20000100c00 */
[----:B------:R-:W-:Y:S01]  /*5680*/  IMAD.IADD R12, R23, 0x1, R14 ;  /* 0x00000001170c7824 */ /* 0x000fe200078e020e */
[----:B------:R-:W-:-:S04]  /*5690*/  IADD3 R14, PT, PT, R14, 0x8, RZ ;  /* 0x000000080e0e7810 */ /* 0x000fc80007ffe0ff */
[----:B------:R-:W-:-:S04]  /*56a0*/  IADD3 R13, P0, PT, R12, UR8, RZ ;  /* 0x000000080c0d7c10 */ /* 0x000fc8000ff1e0ff */
[----:B------:R-:W-:Y:S02]  /*56b0*/  LEA.HI.X.SX32 R18, R12, UR10, 0x1, P0 ;  /* 0x0000000a0c127c11 */ /* 0x000fe400080f0eff */
[----:B0-----:R-:W-:-:S04]  /*56c0*/  LEA R12, P0, R13, UR12, 0x2 ;  /* 0x0000000c0d0c7c11 */ /* 0x001fc8000f8010ff */
[----:B------:R-:W-:-:S05]  /*56d0*/  LEA.HI.X R13, R13, UR13, R18, 0x2, P0 ;  /* 0x0000000d0d0d7c11 */ /* 0x000fca00080f1412 */
[----:B---3--:R0:W-:Y:S04]  /*56e0*/  STG.E desc[UR14][R12.64], R4 ;  /* 0x000000040c007986 */ /* 0x0081e8000c10190e */
[----:B------:R0:W-:Y:S04]  /*56f0*/  STG.E desc[UR14][R12.64+0x4], R5 ;  /* 0x000004050c007986 */ /* 0x0001e8000c10190e */
[----:B------:R0:W-:Y:S04]  /*5700*/  STG.E desc[UR14][R12.64+0x8], R6 ;  /* 0x000008060c007986 */ /* 0x0001e8000c10190e */
[----:B------:R0:W-:Y:S04]  /*5710*/  STG.E desc[UR14][R12.64+0xc], R7 ;  /* 0x00000c070c007986 */ /* 0x0001e8000c10190e */
[----:B--2---:R0:W-:Y:S04]  /*5720*/  STG.E desc[UR14][R12.64+0x10], R8 ;  /* 0x000010080c007986 */ /* 0x0041e8000c10190e */
[----:B------:R0:W-:Y:S04]  /*5730*/  STG.E desc[UR14][R12.64+0x14], R9 ;  /* 0x000014090c007986 */ /* 0x0001e8000c10190e */
[----:B------:R0:W-:Y:S04]  /*5740*/  STG.E desc[UR14][R12.64+0x18], R10 ;  /* 0x0000180a0c007986 */ /* 0x0001e8000c10190e */
[----:B------:R0:W-:Y:S02]  /*5750*/  STG.E desc[UR14][R12.64+0x1c], R11 ;  /* 0x00001c0b0c007986 */ /* 0x0001e4000c10190e */
.L_x_96:
[----:B------:R-:W-:Y:S05]  /*5760*/  @!P4 BRA `(.L_x_93) ;  /* 0x00000000007cc947 */ /* 0x000fea0003800000 */
[----:B------:R-:W-:Y:S01]  /*5770*/  ISETP.NE.AND P4, PT, R20, RZ, PT ;  /* 0x000000ff1400720c */ /* 0x000fe20003f85270 */
[----:B------:R-:W-:-:S12]  /*5780*/  @!P3 BRA `(.L_x_97) ;  /* 0x000000000034b947 */ /* 0x000fd80003800000 */
[C---:B0-----:R-:W-:Y:S01]  /*5790*/  IMAD R4, R14.reuse, 0x4, R15 ;  /* 0x000000040e047824 */ /* 0x041fe200078e020f */
[----:B------:R-:W0:Y:S05]  /*57a0*/  LDCU.64 UR12, c[0x0][0x398] ;  /* 0x00007300ff0c77ac */ /* 0x000e2a0008000a00 */
[----:B------:R-:W3:Y:S01]  /*57b0*/  LDL.128 R4, [R4] ;  /* 0x0000000004047983 */ /* 0x000ee20000100c00 */
[----:B-12---:R-:W-:Y:S01]  /*57c0*/  IMAD.IADD R8, R23, 0x1, R14 ;  /* 0x0000000117087824 */ /* 0x006fe200078e020e */
        /* <DEDUP_REMOVED lines=8> */
[----:B------:R3:W-:Y:S02]  /*5850*/  STG.E desc[UR14][R8.64+0xc], R7 ;  /* 0x00000c0708007986 */ /* 0x0007e4000c10190e */
.L_x_97:
[----:B------:R-:W-:Y:S05]  /*5860*/  @!P4 BRA `(.L_x_93) ;  /* 0x00000000003cc947 */ /* 0x000fea0003800000 */
[----:B------:R-:W-:Y:S01]  /*5870*/  IMAD R15, R14, 0x4, R15 ;  /* 0x000000040e0f7824 */ /* 0x000fe200078e020f */
[----:B------:R-:W4:Y:S04]  /*5880*/  LDCU.64 UR12, c[0x0][0x398] ;  /* 0x00007300ff0c77ac */ /* 0x000f280008000a00 */
[----:B0--3--:R-:W3:Y:S01]  /*5890*/  LDL.64 R4, [R15] ;  /* 0x000000000f047983 */ /* 0x009ee20000100a00 */
[----:B------:R-:W-:-:S05]  /*58a0*/  IMAD.IADD R23, R23, 0x1, R14 ;  /* 0x0000000117177824 */ /* 0x000fca00078e020e */
[----:B------:R-:W-:-:S04]  /*58b0*/  IADD3 R7, P0, PT, R23, UR8, RZ ;  /* 0x0000000817077c10 */ /* 0x000fc8000ff1e0ff */
[----:B-12---:R-:W-:Y:S02]  /*58c0*/  LEA.HI.X.SX32 R8, R23, UR10, 0x1, P0 ;  /* 0x0000000a17087c11 */ /* 0x006fe400080f0eff */
[----:B----4-:R-:W-:-:S04]  /*58d0*/  LEA R6, P0, R7, UR12, 0x2 ;  /* 0x0000000c07067c11 */ /* 0x010fc8000f8010ff */
[----:B------:R-:W-:Y:S02]  /*58e0*/  LEA.HI.X R7, R7, UR13, R8, 0x2, P0 ;  /* 0x0000000d07077c11 */ /* 0x000fe400080f1408 */
[----:B------:R-:W-:-:S03]  /*58f0*/  ISETP.NE.AND P0, PT, R20, 0x1, PT ;  /* 0x000000011400780c */ /* 0x000fc60003f05270 */
[----:B---3--:R4:W-:Y:S10]  /*5900*/  STG.E desc[UR14][R6.64], R4 ;  /* 0x0000000406007986 */ /* 0x0089f4000c10190e */
[----:B------:R-:W-:Y:S05]  /*5910*/  @!P0 BRA `(.L_x_93) ;  /* 0x0000000000108947 */ /* 0x000fea0003800000 */
[----:B------:R-:W2:Y:S01]  /*5920*/  LDL R15, [R15+0x8] ;  /* 0x000008000f0f7983 */ /* 0x000ea20000100800 */
[----:B------:R-:W-:-:S03]  /*5930*/  ISETP.NE.AND P0, PT, R20, 0x2, PT ;  /* 0x000000021400780c */ /* 0x000fc60003f05270 */
[----:B------:R0:W-:Y:S10]  /*5940*/  STG.E desc[UR14][R6.64+0x4], R5 ;  /* 0x0000040506007986 */ /* 0x0001f4000c10190e */
[----:B--2---:R0:W-:Y:S02]  /*5950*/  @P0 STG.E desc[UR14][R6.64+0x8], R15 ;  /* 0x0000080f06000986 */ /* 0x0041e4000c10190e */
.L_x_93:
[----:B------:R-:W-:Y:S05]  /*5960*/  BSYNC.RECONVERGENT B0 ;  /* 0x0000000000007941 */ /* 0x000fea0003800200 */
.L_x_92:
[----:B------:R-:W-:-:S04]  /*5970*/  IADD3 R0, PT, PT, R0, 0x1, RZ ;  /* 0x0000000100007810 */ /* 0x000fc80007ffe0ff */
[----:B------:R-:W-:-:S13]  /*5980*/  ISETP.NE.AND P0, PT, R0, R3, PT ;  /* 0x000000030000720c */ /* 0x000fda0003f05270 */
[----:B------:R-:W-:Y:S05]  /*5990*/  @P0 BRA `(.L_x_98) ;  /* 0xfffffff800680947 */ /* 0x000fea000383ffff */
[----:B------:R-:W-:Y:S05]  /*59a0*/  EXIT ;  /* 0x000000000000794d */ /* 0x000fea0003800000 */
        .weak           $__internal_0_$__cuda_sm3x_div_rn_noftz_f32_slowpath
        .type           $__internal_0_$__cuda_sm3x_div_rn_noftz_f32_slowpath,@function
        .size           $__internal_0_$__cuda_sm3x_div_rn_noftz_f32_slowpath,(.L_x_111 - $__internal_0_$__cuda_sm3x_div_rn_noftz_f32_slowpath)
$__internal_0_$__cuda_sm3x_div_rn_noftz_f32_slowpath:
[----:B------:R-:W-:Y:S01]  /*59b0*/  SHF.R.U32.HI R5, RZ, 0x17, R29 ;  /* 0x00000017ff057819 */ /* 0x000fe2000001161d */
[----:B------:R-:W-:Y:S01]  /*59c0*/  BSSY.RECONVERGENT B4, `(.L_x_99) ;  /* 0x0000063000047945 */ /* 0x000fe20003800200 */
[----:B------:R-:W-:Y:S02]  /*59d0*/  SHF.R.U32.HI R7, RZ, 0x17, R4 ;  /* 0x00000017ff077819 */ /* 0x000fe40000011604 */
[----:B------:R-:W-:Y:S02]  /*59e0*/  LOP3.LUT R5, R5, 0xff, RZ, 0xc0, !PT ;  /* 0x000000ff05057812 */ /* 0x000fe400078ec0ff */
[----:B------:R-:W-:Y:S02]  /*59f0*/  LOP3.LUT R10, R7, 0xff, RZ, 0xc0, !PT ;  /* 0x000000ff070a7812 */ /* 0x000fe400078ec0ff */
[----:B------:R-:W-:Y:S01]  /*5a00*/  MOV R9, R29 ;  /* 0x0000001d00097202 */ /* 0x000fe20000000f00 */
[----:B------:R-:W-:Y:S02]  /*5a10*/  VIADD R11, R5, 0xffffffff ;  /* 0xffffffff050b7836 */ /* 0x000fe40000000000 */
[----:B------:R-:W-:-:S03]  /*5a20*/  VIADD R8, R10, 0xffffffff ;  /* 0xffffffff0a087836 */ /* 0x000fc60000000000 */
[----:B------:R-:W-:-:S04]  /*5a30*/  ISETP.GT.U32.AND P1, PT, R11, 0xfd, PT ;  /* 0x000000fd0b00780c */ /* 0x000fc80003f24070 */
[----:B------:R-:W-:-:S13]  /*5a40*/  ISETP.GT.U32.OR P1, PT, R8, 0xfd, P1 ;  /* 0x000000fd0800780c */ /* 0x000fda0000f24470 */
[----:B------:R-:W-:Y:S01]  /*5a50*/  @!P1 IMAD.MOV.U32 R7, RZ, RZ, RZ ;  /* 0x000000ffff079224 */ /* 0x000fe200078e00ff */
[----:B------:R-:W-:Y:S06]  /*5a60*/  @!P1 BRA `(.L_x_100) ;  /* 0x00000000005c9947 */ /* 0x000fec0003800000 */
[----:B------:R-:W-:Y:S02]  /*5a70*/  FSETP.GTU.FTZ.AND P1, PT, |R4|, +INF , PT ;  /* 0x7f8000000400780b */ /* 0x000fe40003f3c200 */
[----:B------:R-:W-:-:S04]  /*5a80*/  FSETP.GTU.FTZ.AND P2, PT, |R29|, +INF , PT ;  /* 0x7f8000001d00780b */ /* 0x000fc80003f5c200 */
[----:B------:R-:W-:-:S13]  /*5a90*/  PLOP3.LUT P1, PT, P1, P2, PT, 0xf8, 0x8f ;  /* 0x00000000008f781c */ /* 0x000fda0000f25f70 */
[----:B------:R-:W-:Y:S05]  /*5aa0*/  @P1 BRA `(.L_x_101) ;  /* 0x00000004004c1947 */ /* 0x000fea0003800000 */
[----:B------:R-:W-:-:S13]  /*5ab0*/  LOP3.LUT P1, RZ, R9, 0x7fffffff, R4, 0xc8, !PT ;  /* 0x7fffffff09ff7812 */ /* 0x000fda000782c804 */
[----:B------:R-:W-:Y:S05]  /*5ac0*/  @!P1 BRA `(.L_x_102) ;  /* 0x00000004003c9947 */ /* 0x000fea0003800000 */
[C---:B------:R-:W-:Y:S02]  /*5ad0*/  FSETP.NEU.FTZ.AND P2, PT, |R4|.reuse, +INF , PT ;  /* 0x7f8000000400780b */ /* 0x040fe40003f5d200 */
[----:B------:R-:W-:Y:S02]  /*5ae0*/  FSETP.NEU.FTZ.AND P4, PT, |R29|, +INF , PT ;  /* 0x7f8000001d00780b */ /* 0x000fe40003f9d200 */
[----:B------:R-:W-:-:S11]  /*5af0*/  FSETP.NEU.FTZ.AND P1, PT, |R4|, +INF , PT ;  /* 0x7f8000000400780b */ /* 0x000fd60003f3d200 */
[----:B------:R-:W-:Y:S05]  /*5b00*/  @!P4 BRA !P2, `(.L_x_102) ;  /* 0x00000004002cc947 */ /* 0x000fea0005000000 */
[----:B------:R-:W-:-:S04]  /*5b10*/  LOP3.LUT P2, RZ, R4, 0x7fffffff, RZ, 0xc0, !PT ;  /* 0x7fffffff04ff7812 */ /* 0x000fc8000784c0ff */
[----:B------:R-:W-:-:S13]  /*5b20*/  PLOP3.LUT P2, PT, P4, P2, PT, 0x2f, 0xf2 ;  /* 0x0000000000f2781c */ /* 0x000fda0002744577 */
[----:B------:R-:W-:Y:S05]  /*5b30*/  @P2 BRA `(.L_x_103) ;  /* 0x0000000400182947 */ /* 0x000fea0003800000 */
[----:B------:R-:W-:-:S04]  /*5b40*/  LOP3.LUT P2, RZ, R9, 0x7fffffff, RZ, 0xc0, !PT ;  /* 0x7fffffff09ff7812 */ /* 0x000fc8000784c0ff */
[----:B------:R-:W-:-:S13]  /*5b50*/  PLOP3.LUT P1, PT, P1, P2, PT, 0x2f, 0xf2 ;  /* 0x0000000000f2781c */ /* 0x000fda0000f24577 */
[----:B------:R-:W-:Y:S05]  /*5b60*/  @P1 BRA `(.L_x_104) ;  /* 0x0000000400001947 */ /* 0x000fea0003800000 */
[----:B------:R-:W-:Y:S02]  /*5b70*/  ISETP.GE.AND P1, PT, R8, RZ, PT ;  /* 0x000000ff0800720c */ /* 0x000fe40003f26270 */
[----:B------:R-:W-:-:S11]  /*5b80*/  ISETP.GE.AND P2, PT, R11, RZ, PT ;  /* 0x000000ff0b00720c */ /* 0x000fd60003f46270 */
[----:B------:R-:W-:Y:S01]  /*5b90*/  @P1 IMAD.MOV.U32 R7, RZ, RZ, RZ ;  /* 0x000000ffff071224 */ /* 0x000fe200078e00ff */
[----:B------:R-:W-:Y:S01]  /*5ba0*/  @!P1 MOV R7, 0xffffffc0 ;  /* 0xffffffc000079802 */ /* 0x000fe20000000f00 */
[----:B------:R-:W-:Y:S01]  /*5bb0*/  @!P1 FFMA R4, R4, 1.84467440737095516160e+19, RZ ;  /* 0x5f80000004049823 */ /* 0x000fe200000000ff */
[----:B------:R-:W-:-:S03]  /*5bc0*/  @!P2 FFMA R9, R29, 1.84467440737095516160e+19, RZ ;  /* 0x5f8000001d09a823 */ /* 0x000fc600000000ff */
[----:B------:R-:W-:-:S07]  /*5bd0*/  @!P2 VIADD R7, R7, 0x40 ;  /* 0x000000400707a836 */ /* 0x000fce0000000000 */
.L_x_100:
[----:B------:R-:W-:Y:S01]  /*5be0*/  LEA R8, R5, 0xc0800000, 0x17 ;  /* 0xc080000005087811 */ /* 0x000fe200078eb8ff */
[----:B------:R-:W-:Y:S04]  /*5bf0*/  BSSY.RECONVERGENT B5, `(.L_x_105) ;  /* 0x0000036000057945 */ /* 0x000fe80003800200 */
[----:B------:R-:W-:Y:S01]  /*5c00*/  IMAD.IADD R12, R9, 0x1, -R8 ;  /* 0x00000001090c7824 */ /* 0x000fe200078e0a08 */
[----:B------:R-:W-:-:S03]  /*5c10*/  IADD3 R8, PT, PT, R10, -0x7f, RZ ;  /* 0xffffff810a087810 */ /* 0x000fc60007ffe0ff */
[----:B------:R-:W0:Y:S01]  /*5c20*/  MUFU.RCP R9, R12 ;  /* 0x0000000c00097308 */ /* 0x000e220000001000 */
[----:B------:R-:W-:Y:S01]  /*5c30*/  FADD.FTZ R11, -R12, -RZ ;  /* 0x800000ff0c0b7221 */ /* 0x000fe20000010100 */
[C---:B------:R-:W-:Y:S01]  /*5c40*/  IMAD R4, R8.reuse, -0x800000, R4 ;  /* 0xff80000008047824 */ /* 0x040fe200078e0204 */
[----:B------:R-:W-:-:S05]  /*5c50*/  IADD3 R8, PT, PT, R8, 0x7f, -R5 ;  /* 0x0000007f08087810 */ /* 0x000fca0007ffe805 */
[----:B------:R-:W-:Y:S02]  /*5c60*/  IMAD.IADD R8, R8, 0x1, R7 ;  /* 0x0000000108087824 */ /* 0x000fe400078e0207 */
[----:B0-----:R-:W-:-:S04]  /*5c70*/  FFMA R10, R9, R11, 1 ;  /* 0x3f800000090a7423 */ /* 0x001fc8000000000b */
[----:B------:R-:W-:-:S04]  /*5c80*/  FFMA R9, R9, R10, R9 ;  /* 0x0000000a09097223 */ /* 0x000fc80000000009 */
[----:B------:R-:W-:-:S04]  /*5c90*/  FFMA R10, R4, R9, RZ ;  /* 0x00000009040a7223 */ /* 0x000fc800000000ff */
[----:B------:R-:W-:-:S04]  /*5ca0*/  FFMA R13, R11, R10, R4 ;  /* 0x0000000a0b0d7223 */ /* 0x000fc80000000004 */
[----:B------:R-:W-:-:S04]  /*5cb0*/  FFMA R10, R9, R13, R10 ;  /* 0x0000000d090a7223 */ /* 0x000fc8000000000a */
[----:B------:R-:W-:-:S04]  /*5cc0*/  FFMA R11, R11, R10, R4 ;  /* 0x0000000a0b0b7223 */ /* 0x000fc80000000004 */
[----:B------:R-:W-:-:S05]  /*5cd0*/  FFMA R4, R9, R11, R10 ;  /* 0x0000000b09047223 */ /* 0x000fca000000000a */
[----:B------:R-:W-:-:S04]  /*5ce0*/  SHF.R.U32.HI R5, RZ, 0x17, R4 ;  /* 0x00000017ff057819 */ /* 0x000fc80000011604 */
[----:B------:R-:W-:-:S05]  /*5cf0*/  LOP3.LUT R5, R5, 0xff, RZ, 0xc0, !PT ;  /* 0x000000ff05057812 */ /* 0x000fca00078ec0ff */
[----:B------:R-:W-:-:S05]  /*5d00*/  IMAD.IADD R12, R5, 0x1, R8 ;  /* 0x00000001050c7824 */ /* 0x000fca00078e0208 */
[----:B------:R-:W-:-:S04]  /*5d10*/  IADD3 R5, PT, PT, R12, -0x1, RZ ;  /* 0xffffffff0c057810 */ /* 0x000fc80007ffe0ff */
[----:B------:R-:W-:-:S13]  /*5d20*/  ISETP.GE.U32.AND P1, PT, R5, 0xfe, PT ;  /* 0x000000fe0500780c */ /* 0x000fda0003f26070 */
[----:B------:R-:W-:Y:S05]  /*5d30*/  @!P1 BRA `(.L_x_106) ;  /* 0x0000000000809947 */ /* 0x000fea0003800000 */
[----:B------:R-:W-:-:S13]  /*5d40*/  ISETP.GT.AND P1, PT, R12, 0xfe, PT ;  /* 0x000000fe0c00780c */ /* 0x000fda0003f24270 */
[----:B------:R-:W-:Y:S05]  /*5d50*/  @P1 BRA `(.L_x_107) ;  /* 0x00000000006c1947 */ /* 0x000fea0003800000 */
[----:B------:R-:W-:-:S13]  /*5d60*/  ISETP.GE.AND P1, PT, R12, 0x1, PT ;  /* 0x000000010c00780c */ /* 0x000fda0003f26270 */
[----:B------:R-:W-:Y:S05]  /*5d70*/  @P1 BRA `(.L_x_108) ;  /* 0x0000000000741947 */ /* 0x000fea0003800000 */
[----:B------:R-:W-:Y:S02]  /*5d80*/  ISETP.GE.AND P1, PT, R12, -0x18, PT ;  /* 0xffffffe80c00780c */ /* 0x000fe40003f26270 */
[----:B------:R-:W-:-:S11]  /*5d90*/  LOP3.LUT R4, R4, 0x80000000, RZ, 0xc0, !PT ;  /* 0x8000000004047812 */ /* 0x000fd600078ec0ff */
[----:B------:R-:W-:Y:S05]  /*5da0*/  @!P1 BRA `(.L_x_108) ;  /* 0x0000000000689947 */ /* 0x000fea0003800000 */
[-CC-:B------:R-:W-:Y:S01]  /*5db0*/  FFMA.RZ R5, R9, R11.reuse, R10.reuse ;  /* 0x0000000b09057223 */ /* 0x180fe2000000c00a */
[C---:B------:R-:W-:Y:S01]  /*5dc0*/  VIADD R8, R12.reuse, 0x20 ;  /* 0x000000200c087836 */ /* 0x040fe20000000000 */
[C---:B------:R-:W-:Y:S02]  /*5dd0*/  ISETP.NE.AND P4, PT, R12.reuse, RZ, PT ;  /* 0x000000ff0c00720c */ /* 0x040fe40003f85270 */
[----:B------:R-:W-:Y:S02]  /*5de0*/  ISETP.NE.AND P2, PT, R12, RZ, PT ;  /* 0x000000ff0c00720c */ /* 0x000fe40003f45270 */
[----:B------:R-:W-:Y:S01]  /*5df0*/  LOP3.LUT R7, R5, 0x7fffff, RZ, 0xc0, !PT ;  /* 0x007fffff05077812 */ /* 0x000fe200078ec0ff */
[CCC-:B------:R-:W-:Y:S01]  /*5e00*/  FFMA.RP R5, R9.reuse, R11.reuse, R10.reuse ;  /* 0x0000000b09057223 */ /* 0x1c0fe2000000800a */
[----:B------:R-:W-:Y:S01]  /*5e10*/  FFMA.RM R10, R9, R11, R10 ;  /* 0x0000000b090a7223 */ /* 0x000fe2000000400a */
[----:B------:R-:W-:Y:S01]  /*5e20*/  IMAD.MOV R9, RZ, RZ, -R12 ;  /* 0x000000ffff097224 */ /* 0x000fe200078e0a0c */
[----:B------:R-:W-:-:S03]  /*5e30*/  LOP3.LUT R7, R7, 0x800000, RZ, 0xfc, !PT ;  /* 0x0080000007077812 */ /* 0x000fc600078efcff */
[----:B------:R-:W-:Y:S02]  /*5e40*/  FSETP.NEU.FTZ.AND P1, PT, R5, R10, PT ;  /* 0x0000000a0500720b */ /* 0x000fe40003f3d000 */
[----:B------:R-:W-:Y:S02]  /*5e50*/  SHF.L.U32 R8, R7, R8, RZ ;  /* 0x0000000807087219 */ /* 0x000fe400000006ff */
[----:B------:R-:W-:Y:S02]  /*5e60*/  SEL R10, R9, RZ, P4 ;  /* 0x000000ff090a7207 */ /* 0x000fe40002000000 */
[----:B------:R-:W-:Y:S02]  /*5e70*/  ISETP.NE.AND P2, PT, R8, RZ, P2 ;  /* 0x000000ff0800720c */ /* 0x000fe40001745270 */
[----:B------:R-:W-:Y:S02]  /*5e80*/  SHF.R.U32.HI R10, RZ, R10, R7 ;  /* 0x0000000aff0a7219 */ /* 0x000fe40000011607 */
[----:B------:R-:W-:-:S02]  /*5e90*/  PLOP3.LUT P1, PT, P1, P2, PT, 0xf8, 0x8f ;  /* 0x00000000008f781c */ /* 0x000fc40000f25f70 */
[----:B------:R-:W-:Y:S02]  /*5ea0*/  SHF.R.U32.HI R8, RZ, 0x1, R10 ;  /* 0x00000001ff087819 */ /* 0x000fe4000001160a */
[----:B------:R-:W-:-:S04]  /*5eb0*/  SEL R5, RZ, 0x1, !P1 ;  /* 0x00000001ff057807 */ /* 0x000fc80004800000 */
[----:B------:R-:W-:-:S04]  /*5ec0*/  LOP3.LUT R5, R5, 0x1, R8, 0xf8, !PT ;  /* 0x0000000105057812 */ /* 0x000fc800078ef808 */
[----:B------:R-:W-:-:S04]  /*5ed0*/  LOP3.LUT R5, R5, R10, RZ, 0xc0, !PT ;  /* 0x0000000a05057212 */ /* 0x000fc800078ec0ff */
[----:B------:R-:W-:-:S04]  /*5ee0*/  IADD3 R5, PT, PT, R8, R5, RZ ;  /* 0x0000000508057210 */ /* 0x000fc80007ffe0ff */
[----:B------:R-:W-:Y:S01]  /*5ef0*/  LOP3.LUT R4, R5, R4, RZ, 0xfc, !PT ;  /* 0x0000000405047212 */ /* 0x000fe200078efcff */
[----:B------:R-:W-:Y:S06]  /*5f00*/  BRA `(.L_x_108) ;  /* 0x0000000000107947 */ /* 0x000fec0003800000 */
.L_x_107:
[----:B------:R-:W-:-:S04]  /*5f10*/  LOP3.LUT R4, R4, 0x80000000, RZ, 0xc0, !PT ;  /* 0x8000000004047812 */ /* 0x000fc800078ec0ff */
[----:B------:R-:W-:Y:S01]  /*5f20*/  LOP3.LUT R4, R4, 0x7f800000, RZ, 0xfc, !PT ;  /* 0x7f80000004047812 */ /* 0x000fe200078efcff */
[----:B------:R-:W-:Y:S06]  /*5f30*/  BRA `(.L_x_108) ;  /* 0x0000000000047947 */ /* 0x000fec0003800000 */
.L_x_106:
[----:B------:R-:W-:-:S07]  /*5f40*/  IMAD R4, R8, 0x800000, R4 ;  /* 0x0080000008047824 */ /* 0x000fce00078e0204 */
.L_x_108:
[----:B------:R-:W-:Y:S05]  /*5f50*/  BSYNC.RECONVERGENT B5 ;  /* 0x0000000000057941 */ /* 0x000fea0003800200 */
.L_x_105:
[----:B------:R-:W-:Y:S05]  /*5f60*/  BRA `(.L_x_109) ;  /* 0x0000000000207947 */ /* 0x000fea0003800000 */
.L_x_104:
[----:B------:R-:W-:-:S04]  /*5f70*/  LOP3.LUT R4, R9, 0x80000000, R4, 0x48, !PT ;  /* 0x8000000009047812 */ /* 0x000fc800078e4804 */
[----:B------:R-:W-:Y:S01]  /*5f80*/  LOP3.LUT R4, R4, 0x7f800000, RZ, 0xfc, !PT ;  /* 0x7f80000004047812 */ /* 0x000fe200078efcff */
[----:B------:R-:W-:Y:S06]  /*5f90*/  BRA `(.L_x_109) ;  /* 0x0000000000147947 */ /* 0x000fec0003800000 */
.L_x_103:
[----:B------:R-:W-:Y:S01]  /*5fa0*/  LOP3.LUT R4, R9, 0x80000000, R4, 0x48, !PT ;  /* 0x8000000009047812 */ /* 0x000fe200078e4804 */
[----:B------:R-:W-:Y:S06]  /*5fb0*/  BRA `(.L_x_109) ;  /* 0x00000000000c7947 */ /* 0x000fec0003800000 */
.L_x_102:
[----:B------:R-:W0:Y:S01]  /*5fc0*/  MUFU.RSQ R4, -QNAN ;  /* 0xffc0000000047908 */ /* 0x000e220000001400 */
[----:B------:R-:W-:Y:S05]  /*5fd0*/  BRA `(.L_x_109) ;  /* 0x0000000000047947 */ /* 0x000fea0003800000 */
.L_x_101:
[----:B------:R-:W-:-:S07]  /*5fe0*/  FADD.FTZ R4, R4, R29 ;  /* 0x0000001d04047221 */ /* 0x000fce0000010000 */
.L_x_109:
[----:B------:R-:W-:Y:S05]  /*5ff0*/  BSYNC.RECONVERGENT B4 ;  /* 0x0000000000047941 */ /* 0x000fea0003800200 */
.L_x_99:
[----:B0-----:R-:W-:Y:S01]  /*6000*/  IMAD.MOV.U32 R30, RZ, RZ, R4 ;  /* 0x000000ffff1e7224 */ /* 0x001fe200078e0004 */
[----:B------:R-:W-:Y:S01]  /*6010*/  MOV R4, R6 ;  /* 0x0000000600047202 */ /* 0x000fe20000000f00 */
[----:B------:R-:W-:-:S04]  /*6020*/  IMAD.MOV.U32 R5, RZ, RZ, 0x0 ;  /* 0x00000000ff057424 */ /* 0x000fc800078e00ff */
[----:B------:R-:W-:Y:S05]  /*6030*/  RET.REL.NODEC R4 `(_Z36flashattn_forward_fused_kernel_5_4_2PKfS0_S0_Pfiiif) ;  /* 0xffffff9c04f07950 */ /* 0x000fea0003c3ffff */
.L_x_110:
[----:B------:R-:W-:-:S00]  /*6040*/  BRA `(.L_x_110) ;  /* 0xfffffffc00fc7947 */ /* 0x000fc0000383ffff */
[----:B------:R-:W-:-:S00]  /*6050*/  NOP ;  /* 0x0000000000007918 */ /* 0x000fc00000000000 */
        /* <DEDUP_REMOVED lines=10> */
.L_x_111:


//--------------------- .nv.shared._Z36flashattn_forward_fused_kernel_5_4_2PKfS0_S0_Pfiiif --------------------------
	.section	.nv.shared._Z36flashattn_forward_fused_kernel_5_4_2PKfS0_S0_Pfiiif,"aw",@nobits
	.sectionflags	@""
	.align	16
.nv.shared._Z36flashattn_forward_fused_kernel_5_4_2PKfS0_S0_Pfiiif:
	.zero		1280


//--------------------- .nv.shared.reserved.0     --------------------------
	.section	.nv.shared.reserved.0,"aw",@nobits
	.weak		__nv_reservedSMEM_offset_0_alias
	.size		__nv_reservedSMEM_offset_0_alias, 0, 64
	.other		__nv_reservedSMEM_offset_0_alias,@"STO_CUDA_RESERVED_SHARED STV_DEFAULT"
__nv_reservedSMEM_offset_0_alias:
	.zero		0
	.zero		64


//--------------------- .nv.constant0._Z36flashattn_forward_fused_kernel_5_4_2PKfS0_S0_Pfiiif --------------------------
	.section	.nv.constant0._Z36flashattn_forward_fused_kernel_5_4_2PKfS0_S0_Pfiiif,"a",@progbits
	.sectionflags	@""
	.align	4
.nv.constant0._Z36flashattn_forward_fused_kernel_5_4_2PKfS0_S0_Pfiiif:
	.zero		944


//--------------------- SYMBOLS --------------------------

	.type		.nv.reservedSmem.offset0,@object
	.size		.nv.reservedSmem.offset0,0x4
	.type		.nv.reservedSmem.cap,@object
	.size		.nv.reservedSmem.cap,0x4
